//
// Generated by NVIDIA NVVM Compiler
//
// Compiler Build ID: CL-36424714
// Cuda compilation tools, release 13.0, V13.0.88
// Based on NVVM 20.0.0
//

.version 9.0
.target sm_100
.address_size 64

	// .globl	_Z13sigmoidKernelPdS_i
// _ZZ16dotProductKernelPKdS0_PdiE5cache has been demoted

.visible .entry _Z13sigmoidKernelPdS_i(
	.param .u64 .ptr .align 1 _Z13sigmoidKernelPdS_i_param_0,
	.param .u64 .ptr .align 1 _Z13sigmoidKernelPdS_i_param_1,
	.param .u32 _Z13sigmoidKernelPdS_i_param_2
)
{
	.reg .pred 	%p<5>;
	.reg .b32 	%r<21>;
	.reg .b32 	%f<3>;
	.reg .b64 	%rd<9>;
	.reg .b64 	%fd<30>;

	ld.param.u64 	%rd1, [_Z13sigmoidKernelPdS_i_param_0];
	ld.param.u64 	%rd2, [_Z13sigmoidKernelPdS_i_param_1];
	ld.param.u32 	%r5, [_Z13sigmoidKernelPdS_i_param_2];
	mov.u32 	%r6, %ctaid.x;
	mov.u32 	%r7, %ntid.x;
	mov.u32 	%r8, %tid.x;
	mad.lo.s32 	%r1, %r6, %r7, %r8;
	setp.ge.s32 	%p1, %r1, %r5;
	@%p1 bra 	$L__BB0_5;
	cvta.to.global.u64 	%rd3, %rd1;
	mul.wide.s32 	%rd4, %r1, 8;
	add.s64 	%rd5, %rd3, %rd4;
	ld.global.f64 	%fd1, [%rd5];
	neg.f64 	%fd6, %fd1;
	fma.rn.f64 	%fd7, %fd1, 0dBFF71547652B82FE, 0d4338000000000000;
	{
	.reg .b32 %temp; 
	mov.b64 	{%r2, %temp}, %fd7;
	}
	mov.f64 	%fd8, 0dC338000000000000;
	add.rn.f64 	%fd9, %fd7, %fd8;
	fma.rn.f64 	%fd10, %fd9, 0dBFE62E42FEFA39EF, %fd6;
	fma.rn.f64 	%fd11, %fd9, 0dBC7ABC9E3B39803F, %fd10;
	fma.rn.f64 	%fd12, %fd11, 0d3E5ADE1569CE2BDF, 0d3E928AF3FCA213EA;
	fma.rn.f64 	%fd13, %fd12, %fd11, 0d3EC71DEE62401315;
	fma.rn.f64 	%fd14, %fd13, %fd11, 0d3EFA01997C89EB71;
	fma.rn.f64 	%fd15, %fd14, %fd11, 0d3F2A01A014761F65;
	fma.rn.f64 	%fd16, %fd15, %fd11, 0d3F56C16C1852B7AF;
	fma.rn.f64 	%fd17, %fd16, %fd11, 0d3F81111111122322;
	fma.rn.f64 	%fd18, %fd17, %fd11, 0d3FA55555555502A1;
	fma.rn.f64 	%fd19, %fd18, %fd11, 0d3FC5555555555511;
	fma.rn.f64 	%fd20, %fd19, %fd11, 0d3FE000000000000B;
	fma.rn.f64 	%fd21, %fd20, %fd11, 0d3FF0000000000000;
	fma.rn.f64 	%fd22, %fd21, %fd11, 0d3FF0000000000000;
	{
	.reg .b32 %temp; 
	mov.b64 	{%r3, %temp}, %fd22;
	}
	{
	.reg .b32 %temp; 
	mov.b64 	{%temp, %r4}, %fd22;
	}
	shl.b32 	%r9, %r2, 20;
	add.s32 	%r10, %r9, %r4;
	mov.b64 	%fd29, {%r3, %r10};
	{
	.reg .b32 %temp; 
	mov.b64 	{%temp, %r11}, %fd6;
	}
	mov.b32 	%f2, %r11;
	abs.f32 	%f1, %f2;
	setp.lt.f32 	%p2, %f1, 0f4086232B;
	@%p2 bra 	$L__BB0_4;
	setp.gt.f64 	%p3, %fd1, 0d0000000000000000;
	mov.f64 	%fd23, 0d7FF0000000000000;
	sub.f64 	%fd24, %fd23, %fd1;
	selp.f64 	%fd29, 0d0000000000000000, %fd24, %p3;
	setp.geu.f32 	%p4, %f1, 0f40874800;
	@%p4 bra 	$L__BB0_4;
	shr.u32 	%r12, %r2, 31;
	add.s32 	%r13, %r2, %r12;
	shr.s32 	%r14, %r13, 1;
	shl.b32 	%r15, %r14, 20;
	add.s32 	%r16, %r4, %r15;
	mov.b64 	%fd25, {%r3, %r16};
	sub.s32 	%r17, %r2, %r14;
	shl.b32 	%r18, %r17, 20;
	add.s32 	%r19, %r18, 1072693248;
	mov.b32 	%r20, 0;
	mov.b64 	%fd26, {%r20, %r19};
	mul.f64 	%fd29, %fd26, %fd25;
$L__BB0_4:
	add.f64 	%fd27, %fd29, 0d3FF0000000000000;
	rcp.rn.f64 	%fd28, %fd27;
	cvta.to.global.u64 	%rd6, %rd2;
	add.s64 	%rd8, %rd6, %rd4;
	st.global.f64 	[%rd8], %fd28;
$L__BB0_5:
	ret;

}
	// .globl	_Z14gradientKernelPdS_S_PiS0_diib
.visible .entry _Z14gradientKernelPdS_S_PiS0_diib(
	.param .u64 .ptr .align 1 _Z14gradientKernelPdS_S_PiS0_diib_param_0,
	.param .u64 .ptr .align 1 _Z14gradientKernelPdS_S_PiS0_diib_param_1,
	.param .u64 .ptr .align 1 _Z14gradientKernelPdS_S_PiS0_diib_param_2,
	.param .u64 .ptr .align 1 _Z14gradientKernelPdS_S_PiS0_diib_param_3,
	.param .u64 .ptr .align 1 _Z14gradientKernelPdS_S_PiS0_diib_param_4,
	.param .f64 _Z14gradientKernelPdS_S_PiS0_diib_param_5,
	.param .u32 _Z14gradientKernelPdS_S_PiS0_diib_param_6,
	.param .u32 _Z14gradientKernelPdS_S_PiS0_diib_param_7,
	.param .u8 _Z14gradientKernelPdS_S_PiS0_diib_param_8
)
{
	.reg .pred 	%p<12>;
	.reg .b16 	%rs<3>;
	.reg .b32 	%r<46>;
	.reg .b64 	%rd<33>;
	.reg .b64 	%fd<97>;

	ld.param.u64 	%rd8, [_Z14gradientKernelPdS_S_PiS0_diib_param_0];
	ld.param.u64 	%rd9, [_Z14gradientKernelPdS_S_PiS0_diib_param_1];
	ld.param.u64 	%rd5, [_Z14gradientKernelPdS_S_PiS0_diib_param_2];
	ld.param.u64 	%rd6, [_Z14gradientKernelPdS_S_PiS0_diib_param_3];
	ld.param.f64 	%fd3, [_Z14gradientKernelPdS_S_PiS0_diib_param_5];
	ld.param.u32 	%r24, [_Z14gradientKernelPdS_S_PiS0_diib_param_6];
	ld.param.u32 	%r25, [_Z14gradientKernelPdS_S_PiS0_diib_param_7];
	cvta.to.global.u64 	%rd1, %rd8;
	cvta.to.global.u64 	%rd2, %rd9;
	mov.u32 	%r26, %ctaid.x;
	mov.u32 	%r1, %ntid.x;
	mov.u32 	%r27, %tid.x;
	mad.lo.s32 	%r39, %r26, %r1, %r27;
	setp.ge.s32 	%p1, %r39, %r25;
	@%p1 bra 	$L__BB1_15;
	setp.lt.s32 	%p2, %r24, 1;
	@%p2 bra 	$L__BB1_15;
	and.b32  	%r3, %r24, 7;
	and.b32  	%r4, %r24, 3;
	and.b32  	%r5, %r24, 2147483640;
	and.b32  	%r6, %r24, 1;
	neg.s32 	%r7, %r5;
	mov.u32 	%r28, %nctaid.x;
	mul.lo.s32 	%r8, %r1, %r28;
	cvta.to.global.u64 	%rd3, %rd6;
	cvta.to.global.u64 	%rd4, %rd5;
	neg.f64 	%fd1, %fd3;
$L__BB1_3:
	ld.param.s8 	%rs2, [_Z14gradientKernelPdS_S_PiS0_diib_param_8];
	ld.param.u64 	%rd32, [_Z14gradientKernelPdS_S_PiS0_diib_param_4];
	setp.lt.u32 	%p3, %r24, 8;
	setp.eq.s16 	%p4, %rs2, 0;
	mul.wide.s32 	%rd10, %r39, 4;
	add.s64 	%rd11, %rd3, %rd10;
	cvta.to.global.u64 	%rd12, %rd32;
	add.s64 	%rd13, %rd12, %rd10;
	mul.wide.s32 	%rd14, %r39, 8;
	add.s64 	%rd15, %rd4, %rd14;
	ld.global.f64 	%fd4, [%rd15];
	add.f64 	%fd5, %fd4, 0dBFF0000000000000;
	selp.f64 	%fd6, %fd5, %fd4, %p4;
	ld.global.u32 	%r30, [%rd13];
	ld.global.u32 	%r31, [%rd11];
	mul.f64 	%fd2, %fd6, %fd1;
	mul.lo.s32 	%r10, %r30, %r24;
	mul.lo.s32 	%r11, %r31, %r24;
	mov.b32 	%r44, 0;
	@%p3 bra 	$L__BB1_6;
	mov.u32 	%r40, %r11;
	mov.u32 	%r41, %r10;
	mov.u32 	%r42, %r7;
$L__BB1_5:
	.pragma "nounroll";
	mul.wide.s32 	%rd16, %r41, 8;
	add.s64 	%rd17, %rd2, %rd16;
	mul.wide.s32 	%rd18, %r40, 8;
	add.s64 	%rd19, %rd1, %rd18;
	ld.global.f64 	%fd7, [%rd17];
	mul.f64 	%fd8, %fd2, %fd7;
	ld.global.f64 	%fd9, [%rd19];
	mul.f64 	%fd10, %fd2, %fd9;
	atom.global.add.f64 	%fd11, [%rd19], %fd8;
	atom.global.add.f64 	%fd12, [%rd17], %fd10;
	ld.global.f64 	%fd13, [%rd17+8];
	mul.f64 	%fd14, %fd2, %fd13;
	ld.global.f64 	%fd15, [%rd19+8];
	mul.f64 	%fd16, %fd2, %fd15;
	atom.global.add.f64 	%fd17, [%rd19+8], %fd14;
	atom.global.add.f64 	%fd18, [%rd17+8], %fd16;
	ld.global.f64 	%fd19, [%rd17+16];
	mul.f64 	%fd20, %fd2, %fd19;
	ld.global.f64 	%fd21, [%rd19+16];
	mul.f64 	%fd22, %fd2, %fd21;
	atom.global.add.f64 	%fd23, [%rd19+16], %fd20;
	atom.global.add.f64 	%fd24, [%rd17+16], %fd22;
	ld.global.f64 	%fd25, [%rd17+24];
	mul.f64 	%fd26, %fd2, %fd25;
	ld.global.f64 	%fd27, [%rd19+24];
	mul.f64 	%fd28, %fd2, %fd27;
	atom.global.add.f64 	%fd29, [%rd19+24], %fd26;
	atom.global.add.f64 	%fd30, [%rd17+24], %fd28;
	ld.global.f64 	%fd31, [%rd17+32];
	mul.f64 	%fd32, %fd2, %fd31;
	ld.global.f64 	%fd33, [%rd19+32];
	mul.f64 	%fd34, %fd2, %fd33;
	atom.global.add.f64 	%fd35, [%rd19+32], %fd32;
	atom.global.add.f64 	%fd36, [%rd17+32], %fd34;
	ld.global.f64 	%fd37, [%rd17+40];
	mul.f64 	%fd38, %fd2, %fd37;
	ld.global.f64 	%fd39, [%rd19+40];
	mul.f64 	%fd40, %fd2, %fd39;
	atom.global.add.f64 	%fd41, [%rd19+40], %fd38;
	atom.global.add.f64 	%fd42, [%rd17+40], %fd40;
	ld.global.f64 	%fd43, [%rd17+48];
	mul.f64 	%fd44, %fd2, %fd43;
	ld.global.f64 	%fd45, [%rd19+48];
	mul.f64 	%fd46, %fd2, %fd45;
	atom.global.add.f64 	%fd47, [%rd19+48], %fd44;
	atom.global.add.f64 	%fd48, [%rd17+48], %fd46;
	ld.global.f64 	%fd49, [%rd17+56];
	mul.f64 	%fd50, %fd2, %fd49;
	ld.global.f64 	%fd51, [%rd19+56];
	mul.f64 	%fd52, %fd2, %fd51;
	atom.global.add.f64 	%fd53, [%rd19+56], %fd50;
	atom.global.add.f64 	%fd54, [%rd17+56], %fd52;
	add.s32 	%r42, %r42, 8;
	add.s32 	%r41, %r41, 8;
	add.s32 	%r40, %r40, 8;
	setp.ne.s32 	%p5, %r42, 0;
	mov.u32 	%r44, %r5;
	@%p5 bra 	$L__BB1_5;
$L__BB1_6:
	setp.eq.s32 	%p6, %r3, 0;
	@%p6 bra 	$L__BB1_14;
	add.s32 	%r32, %r3, -1;
	setp.lt.u32 	%p7, %r32, 3;
	@%p7 bra 	$L__BB1_9;
	add.s32 	%r33, %r44, %r10;
	mul.wide.s32 	%rd20, %r33, 8;
	add.s64 	%rd21, %rd2, %rd20;
	ld.global.f64 	%fd55, [%rd21];
	mul.f64 	%fd56, %fd2, %fd55;
	add.s32 	%r34, %r44, %r11;
	mul.wide.s32 	%rd22, %r34, 8;
	add.s64 	%rd23, %rd1, %rd22;
	ld.global.f64 	%fd57, [%rd23];
	mul.f64 	%fd58, %fd2, %fd57;
	atom.global.add.f64 	%fd59, [%rd23], %fd56;
	atom.global.add.f64 	%fd60, [%rd21], %fd58;
	ld.global.f64 	%fd61, [%rd21+8];
	mul.f64 	%fd62, %fd2, %fd61;
	ld.global.f64 	%fd63, [%rd23+8];
	mul.f64 	%fd64, %fd2, %fd63;
	atom.global.add.f64 	%fd65, [%rd23+8], %fd62;
	atom.global.add.f64 	%fd66, [%rd21+8], %fd64;
	ld.global.f64 	%fd67, [%rd21+16];
	mul.f64 	%fd68, %fd2, %fd67;
	ld.global.f64 	%fd69, [%rd23+16];
	mul.f64 	%fd70, %fd2, %fd69;
	atom.global.add.f64 	%fd71, [%rd23+16], %fd68;
	atom.global.add.f64 	%fd72, [%rd21+16], %fd70;
	ld.global.f64 	%fd73, [%rd21+24];
	mul.f64 	%fd74, %fd2, %fd73;
	ld.global.f64 	%fd75, [%rd23+24];
	mul.f64 	%fd76, %fd2, %fd75;
	atom.global.add.f64 	%fd77, [%rd23+24], %fd74;
	atom.global.add.f64 	%fd78, [%rd21+24], %fd76;
	add.s32 	%r44, %r44, 4;
$L__BB1_9:
	setp.eq.s32 	%p8, %r4, 0;
	@%p8 bra 	$L__BB1_14;
	setp.eq.s32 	%p9, %r4, 1;
	@%p9 bra 	$L__BB1_12;
	add.s32 	%r35, %r44, %r10;
	mul.wide.s32 	%rd24, %r35, 8;
	add.s64 	%rd25, %rd2, %rd24;
	ld.global.f64 	%fd79, [%rd25];
	mul.f64 	%fd80, %fd2, %fd79;
	add.s32 	%r36, %r44, %r11;
	mul.wide.s32 	%rd26, %r36, 8;
	add.s64 	%rd27, %rd1, %rd26;
	ld.global.f64 	%fd81, [%rd27];
	mul.f64 	%fd82, %fd2, %fd81;
	atom.global.add.f64 	%fd83, [%rd27], %fd80;
	atom.global.add.f64 	%fd84, [%rd25], %fd82;
	ld.global.f64 	%fd85, [%rd25+8];
	mul.f64 	%fd86, %fd2, %fd85;
	ld.global.f64 	%fd87, [%rd27+8];
	mul.f64 	%fd88, %fd2, %fd87;
	atom.global.add.f64 	%fd89, [%rd27+8], %fd86;
	atom.global.add.f64 	%fd90, [%rd25+8], %fd88;
	add.s32 	%r44, %r44, 2;
$L__BB1_12:
	setp.eq.s32 	%p10, %r6, 0;
	@%p10 bra 	$L__BB1_14;
	add.s32 	%r37, %r44, %r10;
	mul.wide.s32 	%rd28, %r37, 8;
	add.s64 	%rd29, %rd2, %rd28;
	ld.global.f64 	%fd91, [%rd29];
	mul.f64 	%fd92, %fd2, %fd91;
	add.s32 	%r38, %r44, %r11;
	mul.wide.s32 	%rd30, %r38, 8;
	add.s64 	%rd31, %rd1, %rd30;
	ld.global.f64 	%fd93, [%rd31];
	mul.f64 	%fd94, %fd2, %fd93;
	atom.global.add.f64 	%fd95, [%rd31], %fd92;
	atom.global.add.f64 	%fd96, [%rd29], %fd94;
$L__BB1_14:
	add.s32 	%r39, %r39, %r8;
	setp.lt.s32 	%p11, %r39, %r25;
	@%p11 bra 	$L__BB1_3;
$L__BB1_15:
	ret;

}
	// .globl	_Z21batchDotProductKernelPdS_PiS0_S_ii
.visible .entry _Z21batchDotProductKernelPdS_PiS0_S_ii(
	.param .u64 .ptr .align 1 _Z21batchDotProductKernelPdS_PiS0_S_ii_param_0,
	.param .u64 .ptr .align 1 _Z21batchDotProductKernelPdS_PiS0_S_ii_param_1,
	.param .u64 .ptr .align 1 _Z21batchDotProductKernelPdS_PiS0_S_ii_param_2,
	.param .u64 .ptr .align 1 _Z21batchDotProductKernelPdS_PiS0_S_ii_param_3,
	.param .u64 .ptr .align 1 _Z21batchDotProductKernelPdS_PiS0_S_ii_param_4,
	.param .u32 _Z21batchDotProductKernelPdS_PiS0_S_ii_param_5,
	.param .u32 _Z21batchDotProductKernelPdS_PiS0_S_ii_param_6
)
{
	.reg .pred 	%p<11>;
	.reg .b32 	%r<50>;
	.reg .b64 	%rd<34>;
	.reg .b64 	%fd<112>;

	ld.param.u64 	%rd10, [_Z21batchDotProductKernelPdS_PiS0_S_ii_param_0];
	ld.param.u64 	%rd11, [_Z21batchDotProductKernelPdS_PiS0_S_ii_param_1];
	ld.param.u64 	%rd7, [_Z21batchDotProductKernelPdS_PiS0_S_ii_param_2];
	ld.param.u64 	%rd8, [_Z21batchDotProductKernelPdS_PiS0_S_ii_param_3];
	ld.param.u64 	%rd9, [_Z21batchDotProductKernelPdS_PiS0_S_ii_param_4];
	ld.param.u32 	%r29, [_Z21batchDotProductKernelPdS_PiS0_S_ii_param_5];
	ld.param.u32 	%r30, [_Z21batchDotProductKernelPdS_PiS0_S_ii_param_6];
	cvta.to.global.u64 	%rd1, %rd11;
	cvta.to.global.u64 	%rd2, %rd10;
	mov.u32 	%r31, %ctaid.x;
	mov.u32 	%r32, %ntid.x;
	mov.u32 	%r33, %tid.x;
	mad.lo.s32 	%r1, %r31, %r32, %r33;
	setp.ge.s32 	%p1, %r1, %r30;
	@%p1 bra 	$L__BB2_15;
	cvta.to.global.u64 	%rd3, %rd7;
	cvta.to.global.u64 	%rd4, %rd8;
	setp.lt.s32 	%p2, %r29, 1;
	mov.f64 	%fd111, 0d0000000000000000;
	@%p2 bra 	$L__BB2_14;
	mul.wide.s32 	%rd12, %r1, 4;
	add.s64 	%rd13, %rd4, %rd12;
	ld.global.u32 	%r35, [%rd13];
	add.s64 	%rd14, %rd3, %rd12;
	ld.global.u32 	%r36, [%rd14];
	mul.lo.s32 	%r2, %r36, %r29;
	mul.lo.s32 	%r3, %r35, %r29;
	and.b32  	%r4, %r29, 15;
	setp.lt.u32 	%p3, %r29, 16;
	mov.f64 	%fd111, 0d0000000000000000;
	mov.b32 	%r45, 0;
	@%p3 bra 	$L__BB2_5;
	and.b32  	%r45, %r29, 2147483632;
	neg.s32 	%r43, %r45;
	add.s64 	%rd5, %rd2, 64;
	add.s64 	%rd6, %rd1, 64;
	mov.f64 	%fd111, 0d0000000000000000;
	mov.u32 	%r41, %r3;
	mov.u32 	%r42, %r2;
$L__BB2_4:
	.pragma "nounroll";
	mul.wide.s32 	%rd15, %r42, 8;
	add.s64 	%rd16, %rd5, %rd15;
	mul.wide.s32 	%rd17, %r41, 8;
	add.s64 	%rd18, %rd6, %rd17;
	ld.global.f64 	%fd18, [%rd16+-64];
	ld.global.f64 	%fd19, [%rd18+-64];
	fma.rn.f64 	%fd20, %fd18, %fd19, %fd111;
	ld.global.f64 	%fd21, [%rd16+-56];
	ld.global.f64 	%fd22, [%rd18+-56];
	fma.rn.f64 	%fd23, %fd21, %fd22, %fd20;
	ld.global.f64 	%fd24, [%rd16+-48];
	ld.global.f64 	%fd25, [%rd18+-48];
	fma.rn.f64 	%fd26, %fd24, %fd25, %fd23;
	ld.global.f64 	%fd27, [%rd16+-40];
	ld.global.f64 	%fd28, [%rd18+-40];
	fma.rn.f64 	%fd29, %fd27, %fd28, %fd26;
	ld.global.f64 	%fd30, [%rd16+-32];
	ld.global.f64 	%fd31, [%rd18+-32];
	fma.rn.f64 	%fd32, %fd30, %fd31, %fd29;
	ld.global.f64 	%fd33, [%rd16+-24];
	ld.global.f64 	%fd34, [%rd18+-24];
	fma.rn.f64 	%fd35, %fd33, %fd34, %fd32;
	ld.global.f64 	%fd36, [%rd16+-16];
	ld.global.f64 	%fd37, [%rd18+-16];
	fma.rn.f64 	%fd38, %fd36, %fd37, %fd35;
	ld.global.f64 	%fd39, [%rd16+-8];
	ld.global.f64 	%fd40, [%rd18+-8];
	fma.rn.f64 	%fd41, %fd39, %fd40, %fd38;
	ld.global.f64 	%fd42, [%rd16];
	ld.global.f64 	%fd43, [%rd18];
	fma.rn.f64 	%fd44, %fd42, %fd43, %fd41;
	ld.global.f64 	%fd45, [%rd16+8];
	ld.global.f64 	%fd46, [%rd18+8];
	fma.rn.f64 	%fd47, %fd45, %fd46, %fd44;
	ld.global.f64 	%fd48, [%rd16+16];
	ld.global.f64 	%fd49, [%rd18+16];
	fma.rn.f64 	%fd50, %fd48, %fd49, %fd47;
	ld.global.f64 	%fd51, [%rd16+24];
	ld.global.f64 	%fd52, [%rd18+24];
	fma.rn.f64 	%fd53, %fd51, %fd52, %fd50;
	ld.global.f64 	%fd54, [%rd16+32];
	ld.global.f64 	%fd55, [%rd18+32];
	fma.rn.f64 	%fd56, %fd54, %fd55, %fd53;
	ld.global.f64 	%fd57, [%rd16+40];
	ld.global.f64 	%fd58, [%rd18+40];
	fma.rn.f64 	%fd59, %fd57, %fd58, %fd56;
	ld.global.f64 	%fd60, [%rd16+48];
	ld.global.f64 	%fd61, [%rd18+48];
	fma.rn.f64 	%fd62, %fd60, %fd61, %fd59;
	ld.global.f64 	%fd63, [%rd16+56];
	ld.global.f64 	%fd64, [%rd18+56];
	fma.rn.f64 	%fd111, %fd63, %fd64, %fd62;
	add.s32 	%r43, %r43, 16;
	add.s32 	%r42, %r42, 16;
	add.s32 	%r41, %r41, 16;
	setp.ne.s32 	%p4, %r43, 0;
	@%p4 bra 	$L__BB2_4;
$L__BB2_5:
	setp.eq.s32 	%p5, %r4, 0;
	@%p5 bra 	$L__BB2_14;
	and.b32  	%r14, %r29, 7;
	setp.lt.u32 	%p6, %r4, 8;
	@%p6 bra 	$L__BB2_8;
	add.s32 	%r37, %r45, %r2;
	mul.wide.s32 	%rd19, %r37, 8;
	add.s64 	%rd20, %rd2, %rd19;
	ld.global.f64 	%fd66, [%rd20];
	add.s32 	%r38, %r45, %r3;
	mul.wide.s32 	%rd21, %r38, 8;
	add.s64 	%rd22, %rd1, %rd21;
	ld.global.f64 	%fd67, [%rd22];
	fma.rn.f64 	%fd68, %fd66, %fd67, %fd111;
	ld.global.f64 	%fd69, [%rd20+8];
	ld.global.f64 	%fd70, [%rd22+8];
	fma.rn.f64 	%fd71, %fd69, %fd70, %fd68;
	ld.global.f64 	%fd72, [%rd20+16];
	ld.global.f64 	%fd73, [%rd22+16];
	fma.rn.f64 	%fd74, %fd72, %fd73, %fd71;
	ld.global.f64 	%fd75, [%rd20+24];
	ld.global.f64 	%fd76, [%rd22+24];
	fma.rn.f64 	%fd77, %fd75, %fd76, %fd74;
	ld.global.f64 	%fd78, [%rd20+32];
	ld.global.f64 	%fd79, [%rd22+32];
	fma.rn.f64 	%fd80, %fd78, %fd79, %fd77;
	ld.global.f64 	%fd81, [%rd20+40];
	ld.global.f64 	%fd82, [%rd22+40];
	fma.rn.f64 	%fd83, %fd81, %fd82, %fd80;
	ld.global.f64 	%fd84, [%rd20+48];
	ld.global.f64 	%fd85, [%rd22+48];
	fma.rn.f64 	%fd86, %fd84, %fd85, %fd83;
	ld.global.f64 	%fd87, [%rd20+56];
	ld.global.f64 	%fd88, [%rd22+56];
	fma.rn.f64 	%fd111, %fd87, %fd88, %fd86;
	add.s32 	%r45, %r45, 8;
$L__BB2_8:
	setp.eq.s32 	%p7, %r14, 0;
	@%p7 bra 	$L__BB2_14;
	and.b32  	%r17, %r29, 3;
	setp.lt.u32 	%p8, %r14, 4;
	@%p8 bra 	$L__BB2_11;
	add.s32 	%r39, %r45, %r2;
	mul.wide.s32 	%rd23, %r39, 8;
	add.s64 	%rd24, %rd2, %rd23;
	ld.global.f64 	%fd90, [%rd24];
	add.s32 	%r40, %r45, %r3;
	mul.wide.s32 	%rd25, %r40, 8;
	add.s64 	%rd26, %rd1, %rd25;
	ld.global.f64 	%fd91, [%rd26];
	fma.rn.f64 	%fd92, %fd90, %fd91, %fd111;
	ld.global.f64 	%fd93, [%rd24+8];
	ld.global.f64 	%fd94, [%rd26+8];
	fma.rn.f64 	%fd95, %fd93, %fd94, %fd92;
	ld.global.f64 	%fd96, [%rd24+16];
	ld.global.f64 	%fd97, [%rd26+16];
	fma.rn.f64 	%fd98, %fd96, %fd97, %fd95;
	ld.global.f64 	%fd99, [%rd24+24];
	ld.global.f64 	%fd100, [%rd26+24];
	fma.rn.f64 	%fd111, %fd99, %fd100, %fd98;
	add.s32 	%r45, %r45, 4;
$L__BB2_11:
	setp.eq.s32 	%p9, %r17, 0;
	@%p9 bra 	$L__BB2_14;
	add.s32 	%r49, %r45, %r3;
	add.s32 	%r48, %r45, %r2;
	neg.s32 	%r47, %r17;
$L__BB2_13:
	.pragma "nounroll";
	mul.wide.s32 	%rd27, %r49, 8;
	add.s64 	%rd28, %rd1, %rd27;
	mul.wide.s32 	%rd29, %r48, 8;
	add.s64 	%rd30, %rd2, %rd29;
	ld.global.f64 	%fd101, [%rd30];
	ld.global.f64 	%fd102, [%rd28];
	fma.rn.f64 	%fd111, %fd101, %fd102, %fd111;
	add.s32 	%r49, %r49, 1;
	add.s32 	%r48, %r48, 1;
	add.s32 	%r47, %r47, 1;
	setp.ne.s32 	%p10, %r47, 0;
	@%p10 bra 	$L__BB2_13;
$L__BB2_14:
	cvta.to.global.u64 	%rd31, %rd9;
	mul.wide.s32 	%rd32, %r1, 8;
	add.s64 	%rd33, %rd31, %rd32;
	st.global.f64 	[%rd33], %fd111;
$L__BB2_15:
	ret;

}
	// .globl	_Z16dotProductKernelPKdS0_Pdi
.visible .entry _Z16dotProductKernelPKdS0_Pdi(
	.param .u64 .ptr .align 1 _Z16dotProductKernelPKdS0_Pdi_param_0,
	.param .u64 .ptr .align 1 _Z16dotProductKernelPKdS0_Pdi_param_1,
	.param .u64 .ptr .align 1 _Z16dotProductKernelPKdS0_Pdi_param_2,
	.param .u32 _Z16dotProductKernelPKdS0_Pdi_param_3
)
{
	.reg .pred 	%p<7>;
	.reg .b32 	%r<19>;
	.reg .b64 	%rd<10>;
	.reg .b64 	%fd<15>;
	// demoted variable
	.shared .align 8 .b8 _ZZ16dotProductKernelPKdS0_PdiE5cache[2048];
	ld.param.u64 	%rd3, [_Z16dotProductKernelPKdS0_Pdi_param_0];
	ld.param.u64 	%rd4, [_Z16dotProductKernelPKdS0_Pdi_param_1];
	ld.param.u64 	%rd5, [_Z16dotProductKernelPKdS0_Pdi_param_2];
	ld.param.u32 	%r10, [_Z16dotProductKernelPKdS0_Pdi_param_3];
	mov.u32 	%r1, %tid.x;
	mov.u32 	%r11, %ctaid.x;
	mov.u32 	%r18, %ntid.x;
	mad.lo.s32 	%r17, %r11, %r18, %r1;
	setp.ge.s32 	%p1, %r17, %r10;
	mov.f64 	%fd14, 0d0000000000000000;
	@%p1 bra 	$L__BB3_3;
	mov.u32 	%r12, %nctaid.x;
	mul.lo.s32 	%r4, %r18, %r12;
	cvta.to.global.u64 	%rd1, %rd3;
	cvta.to.global.u64 	%rd2, %rd4;
	mov.f64 	%fd14, 0d0000000000000000;
$L__BB3_2:
	mul.wide.s32 	%rd6, %r17, 8;
	add.s64 	%rd7, %rd1, %rd6;
	ld.global.f64 	%fd6, [%rd7];
	add.s64 	%rd8, %rd2, %rd6;
	ld.global.f64 	%fd7, [%rd8];
	fma.rn.f64 	%fd14, %fd6, %fd7, %fd14;
	add.s32 	%r17, %r17, %r4;
	setp.lt.s32 	%p2, %r17, %r10;
	@%p2 bra 	$L__BB3_2;
$L__BB3_3:
	shl.b32 	%r13, %r1, 3;
	mov.u32 	%r14, _ZZ16dotProductKernelPKdS0_PdiE5cache;
	add.s32 	%r7, %r14, %r13;
	st.shared.f64 	[%r7], %fd14;
	bar.sync 	0;
	setp.lt.u32 	%p3, %r18, 2;
	@%p3 bra 	$L__BB3_7;
$L__BB3_4:
	shr.u32 	%r9, %r18, 1;
	setp.ge.u32 	%p4, %r1, %r9;
	@%p4 bra 	$L__BB3_6;
	shl.b32 	%r15, %r9, 3;
	add.s32 	%r16, %r7, %r15;
	ld.shared.f64 	%fd8, [%r16];
	ld.shared.f64 	%fd9, [%r7];
	add.f64 	%fd10, %fd8, %fd9;
	st.shared.f64 	[%r7], %fd10;
$L__BB3_6:
	bar.sync 	0;
	setp.gt.u32 	%p5, %r18, 3;
	mov.u32 	%r18, %r9;
	@%p5 bra 	$L__BB3_4;
$L__BB3_7:
	setp.ne.s32 	%p6, %r1, 0;
	@%p6 bra 	$L__BB3_9;
	ld.shared.f64 	%fd11, [_ZZ16dotProductKernelPKdS0_PdiE5cache];
	cvta.to.global.u64 	%rd9, %rd5;
	atom.global.add.f64 	%fd12, [%rd9], %fd11;
$L__BB3_9:
	ret;

}


// ===== COMPILED SASS (sm_100) =====

	.target	sm_100

	.elftype	@"ET_EXEC"


//--------------------- .note.nv.tkinfo           --------------------------
	.section	.note.nv.tkinfo,"",@"SHT_NOTE"
	.sectionflags	@"SHF_NOTE_NV_TKINFO"
	.tkinfo
        /*0018*/ 	.word	0x00000002
        /*0030*/ 	.string	""
        /*0030*/ 	.string	"ptxas"
        /*0030*/ 	.string	"Cuda compilation tools, release 13.0, V13.0.88"
        /*0030*/ 	.string	"Build cuda_13.0.r13.0/compiler.36424714_0"
        /*0030*/ 	.string	"-arch sm_100 -m 64 "



//--------------------- .note.nv.cuinfo           --------------------------
	.section	.note.nv.cuinfo,"",@"SHT_NOTE"
	.sectionflags	@"SHF_NOTE_NV_CUINFO"
        /*0018*/ 	.short	0x0002
        /*001a*/ 	.short	0x0064
        /*001c*/ 	.short	0x0082
	.zero		2


//--------------------- .nv.info                  --------------------------
	.section	.nv.info,"",@"SHT_CUDA_INFO"
	.align	4


	//----- nvinfo : EIATTR_REGCOUNT
	.align		4
        /*0000*/ 	.byte	0x04, 0x2f
        /*0002*/ 	.short	(.L_1 - .L_0)
	.align		4
.L_0:
        /*0004*/ 	.word	index@(_Z13sigmoidKernelPdS_i)
        /*0008*/ 	.word	0x0000000e


	//----- nvinfo : EIATTR_FRAME_SIZE
	.align		4
.L_1:
        /*000c*/ 	.byte	0x04, 0x11
        /*000e*/ 	.short	(.L_3 - .L_2)
	.align		4
.L_2:
        /*0010*/ 	.word	index@($__internal_0_$__cuda_sm20_dblrcp_rn_slowpath_v3)
        /*0014*/ 	.word	0x00000000


	//----- nvinfo : EIATTR_FRAME_SIZE
	.align		4
.L_3:
        /*0018*/ 	.byte	0x04, 0x11
        /*001a*/ 	.short	(.L_5 - .L_4)
	.align		4
.L_4:
        /*001c*/ 	.word	index@(_Z13sigmoidKernelPdS_i)
        /*0020*/ 	.word	0x00000000


	//----- nvinfo : EIATTR_REGCOUNT
	.align		4
.L_5:
        /*0024*/ 	.byte	0x04, 0x2f
        /*0026*/ 	.short	(.L_7 - .L_6)
	.align		4
.L_6:
        /*0028*/ 	.word	index@(_Z14gradientKernelPdS_S_PiS0_diib)
        /*002c*/ 	.word	0x00000020


	//----- nvinfo : EIATTR_FRAME_SIZE
	.align		4
.L_7:
        /*0030*/ 	.byte	0x04, 0x11
        /*0032*/ 	.short	(.L_9 - .L_8)
	.align		4
.L_8:
        /*0034*/ 	.word	index@(_Z14gradientKernelPdS_S_PiS0_diib)
        /*0038*/ 	.word	0x00000000


	//----- nvinfo : EIATTR_REGCOUNT
	.align		4
.L_9:
        /*003c*/ 	.byte	0x04, 0x2f
        /*003e*/ 	.short	(.L_11 - .L_10)
	.align		4
.L_10:
        /*0040*/ 	.word	index@(_Z21batchDotProductKernelPdS_PiS0_S_ii)
        /*0044*/ 	.word	0x00000020


	//----- nvinfo : EIATTR_FRAME_SIZE
	.align		4
.L_11:
        /*0048*/ 	.byte	0x04, 0x11
        /*004a*/ 	.short	(.L_13 - .L_12)
	.align		4
.L_12:
        /*004c*/ 	.word	index@(_Z21batchDotProductKernelPdS_PiS0_S_ii)
        /*0050*/ 	.word	0x00000000


	//----- nvinfo : EIATTR_REGCOUNT
	.align		4
.L_13:
        /*0054*/ 	.byte	0x04, 0x2f
        /*0056*/ 	.short	(.L_15 - .L_14)
	.align		4
.L_14:
        /*0058*/ 	.word	index@(_Z16dotProductKernelPKdS0_Pdi)
        /*005c*/ 	.word	0x00000012


	//----- nvinfo : EIATTR_FRAME_SIZE
	.align		4
.L_15:
        /*0060*/ 	.byte	0x04, 0x11
        /*0062*/ 	.short	(.L_17 - .L_16)
	.align		4
.L_16:
        /*0064*/ 	.word	index@(_Z16dotProductKernelPKdS0_Pdi)
        /*0068*/ 	.word	0x00000000


	//----- nvinfo : EIATTR_MIN_STACK_SIZE
	.align		4
.L_17:
        /*006c*/ 	.byte	0x04, 0x12
        /*006e*/ 	.short	(.L_19 - .L_18)
	.align		4
.L_18:
        /*0070*/ 	.word	index@(_Z16dotProductKernelPKdS0_Pdi)
        /*0074*/ 	.word	0x00000000


	//----- nvinfo : EIATTR_MIN_STACK_SIZE
	.align		4
.L_19:
        /*0078*/ 	.byte	0x04, 0x12
        /*007a*/ 	.short	(.L_21 - .L_20)
	.align		4
.L_20:
        /*007c*/ 	.word	index@(_Z21batchDotProductKernelPdS_PiS0_S_ii)
        /*0080*/ 	.word	0x00000000


	//----- nvinfo : EIATTR_MIN_STACK_SIZE
	.align		4
.L_21:
        /*0084*/ 	.byte	0x04, 0x12
        /*0086*/ 	.short	(.L_23 - .L_22)
	.align		4
.L_22:
        /*0088*/ 	.word	index@(_Z14gradientKernelPdS_S_PiS0_diib)
        /*008c*/ 	.word	0x00000000


	//----- nvinfo : EIATTR_MIN_STACK_SIZE
	.align		4
.L_23:
        /*0090*/ 	.byte	0x04, 0x12
        /*0092*/ 	.short	(.L_25 - .L_24)
	.align		4
.L_24:
        /*0094*/ 	.word	index@(_Z13sigmoidKernelPdS_i)
        /*0098*/ 	.word	0x00000000
.L_25:


//--------------------- .nv.compat                --------------------------
	.section	.nv.compat,"",@"SHT_CUDA_COMPAT_INFO"
	.align	4
        /*0000*/ 	.byte	0x02, 0x09, 0x00, 0x00, 0x02, 0x02, 0x01, 0x00, 0x02, 0x05, 0x05, 0x00, 0x03, 0x07, 0x01, 0x01
        /*0010*/ 	.byte	0x02, 0x03, 0x00, 0x00, 0x02, 0x06, 0x01, 0x00, 0x04, 0x0b, 0x08, 0x00, 0x01, 0x00, 0x00, 0x00
        /*0020*/ 	.byte	0x00, 0x00, 0x00, 0x00


//--------------------- .nv.info._Z16dotProductKernelPKdS0_Pdi --------------------------
	.section	.nv.info._Z16dotProductKernelPKdS0_Pdi,"",@"SHT_CUDA_INFO"
	.sectionflags	@""
	.align	4


	//----- nvinfo : EIATTR_CUDA_API_VERSION
	.align		4
        /*0000*/ 	.byte	0x04, 0x37
        /*0002*/ 	.short	(.L_27 - .L_26)
.L_26:
        /*0004*/ 	.word	0x00000082


	//----- nvinfo : EIATTR_KPARAM_INFO
	.align		4
.L_27:
        /*0008*/ 	.byte	0x04, 0x17
        /*000a*/ 	.short	(.L_29 - .L_28)
.L_28:
        /*000c*/ 	.word	0x00000000
        /*0010*/ 	.short	0x0003
        /*0012*/ 	.short	0x0018
        /*0014*/ 	.byte	0x00, 0xf0, 0x11, 0x00


	//----- nvinfo : EIATTR_KPARAM_INFO
	.align		4
.L_29:
        /*0018*/ 	.byte	0x04, 0x17
        /*001a*/ 	.short	(.L_31 - .L_30)
.L_30:
        /*001c*/ 	.word	0x00000000
        /*0020*/ 	.short	0x0002
        /*0022*/ 	.short	0x0010
        /*0024*/ 	.byte	0x00, 0xf5, 0x21, 0x00


	//----- nvinfo : EIATTR_KPARAM_INFO
	.align		4
.L_31:
        /*0028*/ 	.byte	0x04, 0x17
        /*002a*/ 	.short	(.L_33 - .L_32)
.L_32:
        /*002c*/ 	.word	0x00000000
        /*0030*/ 	.short	0x0001
        /*0032*/ 	.short	0x0008
        /*0034*/ 	.byte	0x00, 0xf5, 0x21, 0x00


	//----- nvinfo : EIATTR_KPARAM_INFO
	.align		4
.L_33:
        /*0038*/ 	.byte	0x04, 0x17
        /*003a*/ 	.short	(.L_35 - .L_34)
.L_34:
        /*003c*/ 	.word	0x00000000
        /*0040*/ 	.short	0x0000
        /*0042*/ 	.short	0x0000
        /*0044*/ 	.byte	0x00, 0xf5, 0x21, 0x00


	//----- nvinfo : EIATTR_SPARSE_MMA_MASK
	.align		4
.L_35:
        /*0048*/ 	.byte	0x03, 0x50
        /*004a*/ 	.short	0x0000


	//----- nvinfo : EIATTR_MAXREG_COUNT
	.align		4
        /*004c*/ 	.byte	0x03, 0x1b
        /*004e*/ 	.short	0x00ff


	//----- nvinfo : EIATTR_NUM_BARRIERS
	.align		4
        /*0050*/ 	.byte	0x02, 0x4c
        /*0052*/ 	.byte	0x01
	.zero		1


	//----- nvinfo : EIATTR_MERCURY_ISA_VERSION
	.align		4
        /*0054*/ 	.byte	0x03, 0x5f
        /*0056*/ 	.short	0x0101


	//----- nvinfo : EIATTR_VRC_CTA_INIT_COUNT
	.align		4
        /*0058*/ 	.byte	0x02, 0x4a
	.zero		1
	.zero		1


	//----- nvinfo : EIATTR_EXIT_INSTR_OFFSETS
	.align		4
        /*005c*/ 	.byte	0x04, 0x1c
        /*005e*/ 	.short	(.L_37 - .L_36)


	//   ....[0]....
.L_36:
        /*0060*/ 	.word	0x000002d0


	//   ....[1]....
        /*0064*/ 	.word	0x00000340


	//----- nvinfo : EIATTR_CRS_STACK_SIZE
	.align		4
.L_37:
        /*0068*/ 	.byte	0x04, 0x1e
        /*006a*/ 	.short	(.L_39 - .L_38)
.L_38:
        /*006c*/ 	.word	0x00000000


	//----- nvinfo : EIATTR_CBANK_PARAM_SIZE
	.align		4
.L_39:
        /*0070*/ 	.byte	0x03, 0x19
        /*0072*/ 	.short	0x001c


	//----- nvinfo : EIATTR_PARAM_CBANK
	.align		4
        /*0074*/ 	.byte	0x04, 0x0a
        /*0076*/ 	.short	(.L_41 - .L_40)
	.align		4
.L_40:
        /*0078*/ 	.word	index@(.nv.constant0._Z16dotProductKernelPKdS0_Pdi)
        /*007c*/ 	.short	0x0380
        /*007e*/ 	.short	0x001c


	//----- nvinfo : EIATTR_SW_WAR
	.align		4
.L_41:
        /*0080*/ 	.byte	0x04, 0x36
        /*0082*/ 	.short	(.L_43 - .L_42)
.L_42:
        /*0084*/ 	.word	0x00000008
.L_43:


//--------------------- .nv.info._Z21batchDotProductKernelPdS_PiS0_S_ii --------------------------
	.section	.nv.info._Z21batchDotProductKernelPdS_PiS0_S_ii,"",@"SHT_CUDA_INFO"
	.sectionflags	@""
	.align	4


	//----- nvinfo : EIATTR_CUDA_API_VERSION
	.align		4
        /*0000*/ 	.byte	0x04, 0x37
        /*0002*/ 	.short	(.L_45 - .L_44)
.L_44:
        /*0004*/ 	.word	0x00000082


	//----- nvinfo : EIATTR_KPARAM_INFO
	.align		4
.L_45:
        /*0008*/ 	.byte	0x04, 0x17
        /*000a*/ 	.short	(.L_47 - .L_46)
.L_46:
        /*000c*/ 	.word	0x00000000
        /*0010*/ 	.short	0x0006
        /*0012*/ 	.short	0x002c
        /*0014*/ 	.byte	0x00, 0xf0, 0x11, 0x00


	//----- nvinfo : EIATTR_KPARAM_INFO
	.align		4
.L_47:
        /*0018*/ 	.byte	0x04, 0x17
        /*001a*/ 	.short	(.L_49 - .L_48)
.L_48:
        /*001c*/ 	.word	0x00000000
        /*0020*/ 	.short	0x0005
        /*0022*/ 	.short	0x0028
        /*0024*/ 	.byte	0x00, 0xf0, 0x11, 0x00


	//----- nvinfo : EIATTR_KPARAM_INFO
	.align		4
.L_49:
        /*0028*/ 	.byte	0x04, 0x17
        /*002a*/ 	.short	(.L_51 - .L_50)
.L_50:
        /*002c*/ 	.word	0x00000000
        /*0030*/ 	.short	0x0004
        /*0032*/ 	.short	0x0020
        /*0034*/ 	.byte	0x00, 0xf5, 0x21, 0x00


	//----- nvinfo : EIATTR_KPARAM_INFO
	.align		4
.L_51:
        /*0038*/ 	.byte	0x04, 0x17
        /*003a*/ 	.short	(.L_53 - .L_52)
.L_52:
        /*003c*/ 	.word	0x00000000
        /*0040*/ 	.short	0x0003
        /*0042*/ 	.short	0x0018
        /*0044*/ 	.byte	0x00, 0xf5, 0x21, 0x00


	//----- nvinfo : EIATTR_KPARAM_INFO
	.align		4
.L_53:
        /*0048*/ 	.byte	0x04, 0x17
        /*004a*/ 	.short	(.L_55 - .L_54)
.L_54:
        /*004c*/ 	.word	0x00000000
        /*0050*/ 	.short	0x0002
        /*0052*/ 	.short	0x0010
        /*0054*/ 	.byte	0x00, 0xf5, 0x21, 0x00


	//----- nvinfo : EIATTR_KPARAM_INFO
	.align		4
.L_55:
        /*0058*/ 	.byte	0x04, 0x17
        /*005a*/ 	.short	(.L_57 - .L_56)
.L_56:
        /*005c*/ 	.word	0x00000000
        /*0060*/ 	.short	0x0001
        /*0062*/ 	.short	0x0008
        /*0064*/ 	.byte	0x00, 0xf5, 0x21, 0x00


	//----- nvinfo : EIATTR_KPARAM_INFO
	.align		4
.L_57:
        /*0068*/ 	.byte	0x04, 0x17
        /*006a*/ 	.short	(.L_59 - .L_58)
.L_58:
        /*006c*/ 	.word	0x00000000
        /*0070*/ 	.short	0x0000
        /*0072*/ 	.short	0x0000
        /*0074*/ 	.byte	0x00, 0xf5, 0x21, 0x00


	//----- nvinfo : EIATTR_SPARSE_MMA_MASK
	.align		4
.L_59:
        /*0078*/ 	.byte	0x03, 0x50
        /*007a*/ 	.short	0x0000


	//----- nvinfo : EIATTR_MAXREG_COUNT
	.align		4
        /*007c*/ 	.byte	0x03, 0x1b
        /*007e*/ 	.short	0x00ff


	//----- nvinfo : EIATTR_MERCURY_ISA_VERSION
	.align		4
        /*0080*/ 	.byte	0x03, 0x5f
        /*0082*/ 	.short	0x0101


	//----- nvinfo : EIATTR_VRC_CTA_INIT_COUNT
	.align		4
        /*0084*/ 	.byte	0x02, 0x4a
	.zero		1
	.zero		1


	//----- nvinfo : EIATTR_EXIT_INSTR_OFFSETS
	.align		4
        /*0088*/ 	.byte	0x04, 0x1c
        /*008a*/ 	.short	(.L_61 - .L_60)


	//   ....[0]....
.L_60:
        /*008c*/ 	.word	0x00000070


	//   ....[1]....
        /*0090*/ 	.word	0x00000af0


	//----- nvinfo : EIATTR_CBANK_PARAM_SIZE
	.align		4
.L_61:
        /*0094*/ 	.byte	0x03, 0x19
        /*0096*/ 	.short	0x0030


	//----- nvinfo : EIATTR_PARAM_CBANK
	.align		4
        /*0098*/ 	.byte	0x04, 0x0a
        /*009a*/ 	.short	(.L_63 - .L_62)
	.align		4
.L_62:
        /*009c*/ 	.word	index@(.nv.constant0._Z21batchDotProductKernelPdS_PiS0_S_ii)
        /*00a0*/ 	.short	0x0380
        /*00a2*/ 	.short	0x0030


	//----- nvinfo : EIATTR_SW_WAR
	.align		4
.L_63:
        /*00a4*/ 	.byte	0x04, 0x36
        /*00a6*/ 	.short	(.L_65 - .L_64)
.L_64:
        /*00a8*/ 	.word	0x00000008
.L_65:


//--------------------- .nv.info._Z14gradientKernelPdS_S_PiS0_diib --------------------------
	.section	.nv.info._Z14gradientKernelPdS_S_PiS0_diib,"",@"SHT_CUDA_INFO"
	.sectionflags	@""
	.align	4


	//----- nvinfo : EIATTR_CUDA_API_VERSION
	.align		4
        /*0000*/ 	.byte	0x04, 0x37
        /*0002*/ 	.short	(.L_67 - .L_66)
.L_66:
        /*0004*/ 	.word	0x00000082


	//----- nvinfo : EIATTR_KPARAM_INFO
	.align		4
.L_67:
        /*0008*/ 	.byte	0x04, 0x17
        /*000a*/ 	.short	(.L_69 - .L_68)
.L_68:
        /*000c*/ 	.word	0x00000000
        /*0010*/ 	.short	0x0008
        /*0012*/ 	.short	0x0038
        /*0014*/ 	.byte	0x00, 0xf0, 0x05, 0x00


	//----- nvinfo : EIATTR_KPARAM_INFO
	.align		4
.L_69:
        /*0018*/ 	.byte	0x04, 0x17
        /*001a*/ 	.short	(.L_71 - .L_70)
.L_70:
        /*001c*/ 	.word	0x00000000
        /*0020*/ 	.short	0x0007
        /*0022*/ 	.short	0x0034
        /*0024*/ 	.byte	0x00, 0xf0, 0x11, 0x00


	//----- nvinfo : EIATTR_KPARAM_INFO
	.align		4
.L_71:
        /*0028*/ 	.byte	0x04, 0x17
        /*002a*/ 	.short	(.L_73 - .L_72)
.L_72:
        /*002c*/ 	.word	0x00000000
        /*0030*/ 	.short	0x0006
        /*0032*/ 	.short	0x0030
        /*0034*/ 	.byte	0x00, 0xf0, 0x11, 0x00


	//----- nvinfo : EIATTR_KPARAM_INFO
	.align		4
.L_73:
        /*0038*/ 	.byte	0x04, 0x17
        /*003a*/ 	.short	(.L_75 - .L_74)
.L_74:
        /*003c*/ 	.word	0x00000000
        /*0040*/ 	.short	0x0005
        /*0042*/ 	.short	0x0028
        /*0044*/ 	.byte	0x00, 0xf0, 0x21, 0x00


	//----- nvinfo : EIATTR_KPARAM_INFO
	.align		4
.L_75:
        /*0048*/ 	.byte	0x04, 0x17
        /*004a*/ 	.short	(.L_77 - .L_76)
.L_76:
        /*004c*/ 	.word	0x00000000
        /*0050*/ 	.short	0x0004
        /*0052*/ 	.short	0x0020
        /*0054*/ 	.byte	0x00, 0xf5, 0x21, 0x00


	//----- nvinfo : EIATTR_KPARAM_INFO
	.align		4
.L_77:
        /*0058*/ 	.byte	0x04, 0x17
        /*005a*/ 	.short	(.L_79 - .L_78)
.L_78:
        /*005c*/ 	.word	0x00000000
        /*0060*/ 	.short	0x0003
        /*0062*/ 	.short	0x0018
        /*0064*/ 	.byte	0x00, 0xf5, 0x21, 0x00


	//----- nvinfo : EIATTR_KPARAM_INFO
	.align		4
.L_79:
        /*0068*/ 	.byte	0x04, 0x17
        /*006a*/ 	.short	(.L_81 - .L_80)
.L_80:
        /*006c*/ 	.word	0x00000000
        /*0070*/ 	.short	0x0002
        /*0072*/ 	.short	0x0010
        /*0074*/ 	.byte	0x00, 0xf5, 0x21, 0x00


	//----- nvinfo : EIATTR_KPARAM_INFO
	.align		4
.L_81:
        /*0078*/ 	.byte	0x04, 0x17
        /*007a*/ 	.short	(.L_83 - .L_82)
.L_82:
        /*007c*/ 	.word	0x00000000
        /*0080*/ 	.short	0x0001
        /*0082*/ 	.short	0x0008
        /*0084*/ 	.byte	0x00, 0xf5, 0x21, 0x00


	//----- nvinfo : EIATTR_KPARAM_INFO
	.align		4
.L_83:
        /*0088*/ 	.byte	0x04, 0x17
        /*008a*/ 	.short	(.L_85 - .L_84)
.L_84:
        /*008c*/ 	.word	0x00000000
        /*0090*/ 	.short	0x0000
        /*0092*/ 	.short	0x0000
        /*0094*/ 	.byte	0x00, 0xf5, 0x21, 0x00


	//----- nvinfo : EIATTR_SPARSE_MMA_MASK
	.align		4
.L_85:
        /*0098*/ 	.byte	0x03, 0x50
        /*009a*/ 	.short	0x0000


	//----- nvinfo : EIATTR_MAXREG_COUNT
	.align		4
        /*009c*/ 	.byte	0x03, 0x1b
        /*009e*/ 	.short	0x00ff


	//----- nvinfo : EIATTR_MERCURY_ISA_VERSION
	.align		4
        /*00a0*/ 	.byte	0x03, 0x5f
        /*00a2*/ 	.short	0x0101


	//----- nvinfo : EIATTR_VRC_CTA_INIT_COUNT
	.align		4
        /*00a4*/ 	.byte	0x02, 0x4a
	.zero		1
	.zero		1


	//----- nvinfo : EIATTR_EXIT_INSTR_OFFSETS
	.align		4
        /*00a8*/ 	.byte	0x04, 0x1c
        /*00aa*/ 	.short	(.L_87 - .L_86)


	//   ....[0]....
.L_86:
        /*00ac*/ 	.word	0x00000070


	//   ....[1]....
        /*00b0*/ 	.word	0x000000a0


	//   ....[2]....
        /*00b4*/ 	.word	0x00000b20


	//----- nvinfo : EIATTR_CRS_STACK_SIZE
	.align		4
.L_87:
        /*00b8*/ 	.byte	0x04, 0x1e
        /*00ba*/ 	.short	(.L_89 - .L_88)
.L_88:
        /*00bc*/ 	.word	0x00000000


	//----- nvinfo : EIATTR_CBANK_PARAM_SIZE
	.align		4
.L_89:
        /*00c0*/ 	.byte	0x03, 0x19
        /*00c2*/ 	.short	0x0039


	//----- nvinfo : EIATTR_PARAM_CBANK
	.align		4
        /*00c4*/ 	.byte	0x04, 0x0a
        /*00c6*/ 	.short	(.L_91 - .L_90)
	.align		4
.L_90:
        /*00c8*/ 	.word	index@(.nv.constant0._Z14gradientKernelPdS_S_PiS0_diib)
        /*00cc*/ 	.short	0x0380
        /*00ce*/ 	.short	0x0039


	//----- nvinfo : EIATTR_SW_WAR
	.align		4
.L_91:
        /*00d0*/ 	.byte	0x04, 0x36
        /*00d2*/ 	.short	(.L_93 - .L_92)
.L_92:
        /*00d4*/ 	.word	0x00000008
.L_93:


//--------------------- .nv.info._Z13sigmoidKernelPdS_i --------------------------
	.section	.nv.info._Z13sigmoidKernelPdS_i,"",@"SHT_CUDA_INFO"
	.sectionflags	@""
	.align	4


	//----- nvinfo : EIATTR_CUDA_API_VERSION
	.align		4
        /*0000*/ 	.byte	0x04, 0x37
        /*0002*/ 	.short	(.L_95 - .L_94)
.L_94:
        /*0004*/ 	.word	0x00000082


	//----- nvinfo : EIATTR_KPARAM_INFO
	.align		4
.L_95:
        /*0008*/ 	.byte	0x04, 0x17
        /*000a*/ 	.short	(.L_97 - .L_96)
.L_96:
        /*000c*/ 	.word	0x00000000
        /*0010*/ 	.short	0x0002
        /*0012*/ 	.short	0x0010
        /*0014*/ 	.byte	0x00, 0xf0, 0x11, 0x00


	//----- nvinfo : EIATTR_KPARAM_INFO
	.align		4
.L_97:
        /*0018*/ 	.byte	0x04, 0x17
        /*001a*/ 	.short	(.L_99 - .L_98)
.L_98:
        /*001c*/ 	.word	0x00000000
        /*0020*/ 	.short	0x0001
        /*0022*/ 	.short	0x0008
        /*0024*/ 	.byte	0x00, 0xf5, 0x21, 0x00


	//----- nvinfo : EIATTR_KPARAM_INFO
	.align		4
.L_99:
        /*0028*/ 	.byte	0x04, 0x17
        /*002a*/ 	.short	(.L_101 - .L_100)
.L_100:
        /*002c*/ 	.word	0x00000000
        /*0030*/ 	.short	0x0000
        /*0032*/ 	.short	0x0000
        /*0034*/ 	.byte	0x00, 0xf5, 0x21, 0x00


	//----- nvinfo : EIATTR_SPARSE_MMA_MASK
	.align		4
.L_101:
        /*0038*/ 	.byte	0x03, 0x50
        /*003a*/ 	.short	0x0000


	//----- nvinfo : EIATTR_MAXREG_COUNT
	.align		4
        /*003c*/ 	.byte	0x03, 0x1b
        /*003e*/ 	.short	0x00ff


	//----- nvinfo : EIATTR_MERCURY_ISA_VERSION
	.align		4
        /*0040*/ 	.byte	0x03, 0x5f
        /*0042*/ 	.short	0x0101


	//----- nvinfo : EIATTR_VRC_CTA_INIT_COUNT
	.align		4
        /*0044*/ 	.byte	0x02, 0x4a
	.zero		1
	.zero		1


	//----- nvinfo : EIATTR_EXIT_INSTR_OFFSETS
	.align		4
        /*0048*/ 	.byte	0x04, 0x1c
        /*004a*/ 	.short	(.L_103 - .L_102)


	//   ....[0]....
.L_102:
        /*004c*/ 	.word	0x00000070


	//   ....[1]....
        /*0050*/ 	.word	0x000005b0


	//----- nvinfo : EIATTR_CRS_STACK_SIZE
	.align		4
.L_103:
        /*0054*/ 	.byte	0x04, 0x1e
        /*0056*/ 	.short	(.L_105 - .L_104)
.L_104:
        /*0058*/ 	.word	0x00000000


	//----- nvinfo : EIATTR_CBANK_PARAM_SIZE
	.align		4
.L_105:
        /*005c*/ 	.byte	0x03, 0x19
        /*005e*/ 	.short	0x0014


	//----- nvinfo : EIATTR_PARAM_CBANK
	.align		4
        /*0060*/ 	.byte	0x04, 0x0a
        /*0062*/ 	.short	(.L_107 - .L_106)
	.align		4
.L_106:
        /*0064*/ 	.word	index@(.nv.constant0._Z13sigmoidKernelPdS_i)
        /*0068*/ 	.short	0x0380
        /*006a*/ 	.short	0x0014


	//----- nvinfo : EIATTR_SW_WAR
	.align		4
.L_107:
        /*006c*/ 	.byte	0x04, 0x36
        /*006e*/ 	.short	(.L_109 - .L_108)
.L_108:
        /*0070*/ 	.word	0x00000008
.L_109:


//--------------------- .nv.callgraph             --------------------------
	.section	.nv.callgraph,"",@"SHT_CUDA_CALLGRAPH"
	.align	4
	.sectionentsize	8
	.align		4
        /*0000*/ 	.word	0x00000000
	.align		4
        /*0004*/ 	.word	0xffffffff
	.align		4
        /*0008*/ 	.word	0x00000000
	.align		4
        /*000c*/ 	.word	0xfffffffe
	.align		4
        /*0010*/ 	.word	0x00000000
	.align		4
        /*0014*/ 	.word	0xfffffffd
	.align		4
        /*0018*/ 	.word	0x00000000
	.align		4
        /*001c*/ 	.word	0xfffffffc


//--------------------- .text._Z16dotProductKernelPKdS0_Pdi --------------------------
	.section	.text._Z16dotProductKernelPKdS0_Pdi,"ax",@progbits
	.align	128
        .global         _Z16dotProductKernelPKdS0_Pdi
        .type           _Z16dotProductKernelPKdS0_Pdi,@function
        .size           _Z16dotProductKernelPKdS0_Pdi,(.L_x_30 - _Z16dotProductKernelPKdS0_Pdi)
        .other          _Z16dotProductKernelPKdS0_Pdi,@"STO_CUDA_ENTRY STV_DEFAULT"
_Z16dotProductKernelPKdS0_Pdi:
.text._Z16dotProductKernelPKdS0_Pdi:
[----:B------:R-:W-:Y:S01]  /*0000*/  LDC R1, c[0x0][0x37c] ;  /* 0x0000df00ff017b82 */ /* 0x000fe20000000800 */
[----:B------:R-:W0:Y:S07]  /*0010*/  S2R R13, SR_TID.X ;  /* 0x00000000000d7919 */ /* 0x000e2e0000002100 */
[----:B------:R-:W0:Y:S01]  /*0020*/  S2UR UR4, SR_CTAID.X ;  /* 0x00000000000479c3 */ /* 0x000e220000002500 */
[----:B------:R-:W1:Y:S01]  /*0030*/  LDCU UR5, c[0x0][0x398] ;  /* 0x00007300ff0577ac */ /* 0x000e620008000800 */
[----:B------:R-:W-:Y:S01]  /*0040*/  BSSY.RECONVERGENT B0, `(.L_x_0) ;  /* 0x0000014000007945 */ /* 0x000fe20003800200 */
[----:B------:R-:W-:Y:S01]  /*0050*/  CS2R R2, SRZ ;  /* 0x0000000000027805 */ /* 0x000fe2000001ff00 */
[----:B------:R-:W2:Y:S04]  /*0060*/  LDCU.64 UR6, c[0x0][0x358] ;  /* 0x00006b00ff0677ac */ /* 0x000ea80008000a00 */
[----:B------:R-:W0:Y:S02]  /*0070*/  LDC R12, c[0x0][0x360] ;  /* 0x0000d800ff0c7b82 */ /* 0x000e240000000800 */
[----:B0-----:R-:W-:-:S05]  /*0080*/  IMAD R0, R12, UR4, R13 ;  /* 0x000000040c007c24 */ /* 0x001fca000f8e020d */
[----:B-1----:R-:W-:-:S13]  /*0090*/  ISETP.GE.AND P0, PT, R0, UR5, PT ;  /* 0x0000000500007c0c */ /* 0x002fda000bf06270 */
[----:B--2---:R-:W-:Y:S05]  /*00a0*/  @P0 BRA `(.L_x_1) ;  /* 0x0000000000340947 */ /* 0x004fea0003800000 */
[----:B------:R-:W0:Y:S01]  /*00b0*/  LDC.64 R8, c[0x0][0x380] ;  /* 0x0000e000ff087b82 */ /* 0x000e220000000a00 */
[----:B------:R-:W1:Y:S01]  /*00c0*/  LDCU UR4, c[0x0][0x370] ;  /* 0x00006e00ff0477ac */ /* 0x000e620008000800 */
[----:B------:R-:W-:-:S06]  /*00d0*/  CS2R R2, SRZ ;  /* 0x0000000000027805 */ /* 0x000fcc000001ff00 */
[----:B------:R-:W2:Y:S01]  /*00e0*/  LDC.64 R10, c[0x0][0x388] ;  /* 0x0000e200ff0a7b82 */ /* 0x000ea20000000a00 */
[----:B-1----:R-:W-:-:S07]  /*00f0*/  IMAD R15, R12, UR4, RZ ;  /* 0x000000040c0f7c24 */ /* 0x002fce000f8e02ff */
.L_x_2:
[----:B0-----:R-:W-:-:S04]  /*0100*/  IMAD.WIDE R4, R0, 0x8, R8 ;  /* 0x0000000800047825 */ /* 0x001fc800078e0208 */
[----:B--2---:R-:W-:Y:S02]  /*0110*/  IMAD.WIDE R6, R0, 0x8, R10 ;  /* 0x0000000800067825 */ /* 0x004fe400078e020a */
[----:B------:R-:W2:Y:S04]  /*0120*/  LDG.E.64 R4, desc[UR6][R4.64] ;  /* 0x0000000604047981 */ /* 0x000ea8000c1e1b00 */
[----:B------:R-:W2:Y:S01]  /*0130*/  LDG.E.64 R6, desc[UR6][R6.64] ;  /* 0x0000000606067981 */ /* 0x000ea2000c1e1b00 */
[----:B------:R-:W-:-:S05]  /*0140*/  IMAD.IADD R0, R15, 0x1, R0 ;  /* 0x000000010f007824 */ /* 0x000fca00078e0200 */
[----:B------:R-:W-:Y:S01]  /*0150*/  ISETP.GE.AND P0, PT, R0, UR5, PT ;  /* 0x0000000500007c0c */ /* 0x000fe2000bf06270 */
[----:B--2---:R-:W-:-:S12]  /*0160*/  DFMA R2, R4, R6, R2 ;  /* 0x000000060402722b */ /* 0x004fd80000000002 */
[----:B------:R-:W-:Y:S05]  /*0170*/  @!P0 BRA `(.L_x_2) ;  /* 0xfffffffc00e08947 */ /* 0x000fea000383ffff */
.L_x_1:
[----:B------:R-:W-:Y:S05]  /*0180*/  BSYNC.RECONVERGENT B0 ;  /* 0x0000000000007941 */ /* 0x000fea0003800200 */
.L_x_0:
[----:B------:R-:W0:Y:S01]  /*0190*/  S2UR UR5, SR_CgaCtaId ;  /* 0x00000000000579c3 */ /* 0x000e220000008800 */
[----:B------:R-:W-:Y:S01]  /*01a0*/  UMOV UR4, 0x400 ;  /* 0x0000040000047882 */ /* 0x000fe20000000000 */
[----:B------:R-:W-:Y:S02]  /*01b0*/  ISETP.GE.U32.AND P1, PT, R12, 0x2, PT ;  /* 0x000000020c00780c */ /* 0x000fe40003f26070 */
[----:B------:R-:W-:Y:S01]  /*01c0*/  ISETP.NE.AND P0, PT, R13, RZ, PT ;  /* 0x000000ff0d00720c */ /* 0x000fe20003f05270 */
[----:B0-----:R-:W-:-:S06]  /*01d0*/  ULEA UR4, UR5, UR4, 0x18 ;  /* 0x0000000405047291 */ /* 0x001fcc000f8ec0ff */
[----:B------:R-:W-:-:S05]  /*01e0*/  LEA R7, R13, UR4, 0x3 ;  /* 0x000000040d077c11 */ /* 0x000fca000f8e18ff */
[----:B------:R0:W-:Y:S01]  /*01f0*/  STS.64 [R7], R2 ;  /* 0x0000000207007388 */ /* 0x0001e20000000a00 */
[----:B------:R-:W-:Y:S06]  /*0200*/  BAR.SYNC.DEFER_BLOCKING 0x0 ;  /* 0x0000000000007b1d */ /* 0x000fec0000010000 */
[----:B------:R-:W-:Y:S05]  /*0210*/  @!P1 BRA `(.L_x_3) ;  /* 0x00000000002c9947 */ /* 0x000fea0003800000 */
.L_x_4:
[----:B------:R-:W-:-:S04]  /*0220*/  SHF.R.U32.HI R6, RZ, 0x1, R12 ;  /* 0x00000001ff067819 */ /* 0x000fc8000001160c */
[----:B------:R-:W-:-:S13]  /*0230*/  ISETP.GE.U32.AND P1, PT, R13, R6, PT ;  /* 0x000000060d00720c */ /* 0x000fda0003f26070 */
[----:B------:R-:W-:Y:S01]  /*0240*/  @!P1 IMAD R0, R6, 0x8, R7 ;  /* 0x0000000806009824 */ /* 0x000fe200078e0207 */
[----:B------:R-:W-:Y:S04]  /*0250*/  @!P1 LDS.64 R4, [R7] ;  /* 0x0000000007049984 */ /* 0x000fe80000000a00 */
[----:B0-----:R-:W0:Y:S02]  /*0260*/  @!P1 LDS.64 R2, [R0] ;  /* 0x0000000000029984 */ /* 0x001e240000000a00 */
[----:B0-----:R-:W-:-:S07]  /*0270*/  @!P1 DADD R2, R2, R4 ;  /* 0x0000000002029229 */ /* 0x001fce0000000004 */
[----:B------:R1:W-:Y:S01]  /*0280*/  @!P1 STS.64 [R7], R2 ;  /* 0x0000000207009388 */ /* 0x0003e20000000a00 */
[----:B------:R-:W-:Y:S01]  /*0290*/  BAR.SYNC.DEFER_BLOCKING 0x0 ;  /* 0x0000000000007b1d */ /* 0x000fe20000010000 */
[----:B------:R-:W-:Y:S01]  /*02a0*/  ISETP.GT.U32.AND P1, PT, R12, 0x3, PT ;  /* 0x000000030c00780c */ /* 0x000fe20003f24070 */
[----:B------:R-:W-:-:S12]  /*02b0*/  IMAD.MOV.U32 R12, RZ, RZ, R6 ;  /* 0x000000ffff0c7224 */ /* 0x000fd800078e0006 */
[----:B-1----:R-:W-:Y:S05]  /*02c0*/  @P1 BRA `(.L_x_4) ;  /* 0xfffffffc00d41947 */ /* 0x002fea000383ffff */
.L_x_3:
[----:B------:R-:W-:Y:S05]  /*02d0*/  @P0 EXIT ;  /* 0x000000000000094d */ /* 0x000fea0003800000 */
[----:B------:R-:W1:Y:S01]  /*02e0*/  S2UR UR5, SR_CgaCtaId ;  /* 0x00000000000579c3 */ /* 0x000e620000008800 */
[----:B------:R-:W-:-:S07]  /*02f0*/  UMOV UR4, 0x400 ;  /* 0x0000040000047882 */ /* 0x000fce0000000000 */
[----:B------:R-:W2:Y:S01]  /*0300*/  LDC.64 R4, c[0x0][0x390] ;  /* 0x0000e400ff047b82 */ /* 0x000ea20000000a00 */
[----:B-1----:R-:W-:-:S09]  /*0310*/  ULEA UR4, UR5, UR4, 0x18 ;  /* 0x0000000405047291 */ /* 0x002fd2000f8ec0ff */
[----:B0-----:R-:W2:Y:S04]  /*0320*/  LDS.64 R2, [UR4] ;  /* 0x00000004ff027984 */ /* 0x001ea80008000a00 */
[----:B--2---:R-:W-:Y:S01]  /*0330*/  REDG.E.ADD.F64.RN.STRONG.GPU desc[UR6][R4.64], R2 ;  /* 0x00000002040079a6 */ /* 0x004fe2000c12ff06 */
[----:B------:R-:W-:Y:S05]  /*0340*/  EXIT ;  /* 0x000000000000794d */ /* 0x000fea0003800000 */
.L_x_5:
[----:B------:R-:W-:-:S00]  /*0350*/  BRA `(.L_x_5) ;  /* 0xfffffffc00fc7947 */ /* 0x000fc0000383ffff */
[----:B------:R-:W-:-:S00]  /*0360*/  NOP ;  /* 0x0000000000007918 */ /* 0x000fc00000000000 */
        /* <DEDUP_REMOVED lines=9> */
.L_x_30:


//--------------------- .text._Z21batchDotProductKernelPdS_PiS0_S_ii --------------------------
	.section	.text._Z21batchDotProductKernelPdS_PiS0_S_ii,"ax",@progbits
	.align	128
        .global         _Z21batchDotProductKernelPdS_PiS0_S_ii
        .type           _Z21batchDotProductKernelPdS_PiS0_S_ii,@function
        .size           _Z21batchDotProductKernelPdS_PiS0_S_ii,(.L_x_31 - _Z21batchDotProductKernelPdS_PiS0_S_ii)
        .other          _Z21batchDotProductKernelPdS_PiS0_S_ii,@"STO_CUDA_ENTRY STV_DEFAULT"
_Z21batchDotProductKernelPdS_PiS0_S_ii:
.text._Z21batchDotProductKernelPdS_PiS0_S_ii:
[----:B------:R-:W-:Y:S01]  /*0000*/  LDC R1, c[0x0][0x37c] ;  /* 0x0000df00ff017b82 */ /* 0x000fe20000000800 */
[----:B------:R-:W0:Y:S07]  /*0010*/  S2R R3, SR_TID.X ;  /* 0x0000000000037919 */ /* 0x000e2e0000002100 */
[----:B------:R-:W0:Y:S01]  /*0020*/  S2UR UR4, SR_CTAID.X ;  /* 0x00000000000479c3 */ /* 0x000e220000002500 */
[----:B------:R-:W1:Y:S07]  /*0030*/  LDCU UR5, c[0x0][0x3ac] ;  /* 0x00007580ff0577ac */ /* 0x000e6e0008000800 */
[----:B------:R-:W0:Y:S02]  /*0040*/  LDC R0, c[0x0][0x360] ;  /* 0x0000d800ff007b82 */ /* 0x000e240000000800 */
[----:B0-----:R-:W-:-:S05]  /*0050*/  IMAD R0, R0, UR4, R3 ;  /* 0x0000000400007c24 */ /* 0x001fca000f8e0203 */
[----:B-1----:R-:W-:-:S13]  /*0060*/  ISETP.GE.AND P0, PT, R0, UR5, PT ;  /* 0x0000000500007c0c */ /* 0x002fda000bf06270 */
[----:B------:R-:W-:Y:S05]  /*0070*/  @P0 EXIT ;  /* 0x000000000000094d */ /* 0x000fea0003800000 */
[----:B------:R-:W0:Y:S01]  /*0080*/  LDCU UR9, c[0x0][0x3a8] ;  /* 0x00007500ff0977ac */ /* 0x000e220008000800 */
[----:B------:R-:W-:Y:S01]  /*0090*/  CS2R R10, SRZ ;  /* 0x00000000000a7805 */ /* 0x000fe2000001ff00 */
[----:B------:R-:W1:Y:S01]  /*00a0*/  LDCU.64 UR16, c[0x0][0x358] ;  /* 0x00006b00ff1077ac */ /* 0x000e620008000a00 */
[----:B0-----:R-:W-:-:S09]  /*00b0*/  UISETP.GE.AND UP0, UPT, UR9, 0x1, UPT ;  /* 0x000000010900788c */ /* 0x001fd2000bf06270 */
[----:B-1----:R-:W-:Y:S05]  /*00c0*/  BRA.U !UP0, `(.L_x_6) ;  /* 0x00000009087c7547 */ /* 0x002fea000b800000 */
[----:B------:R-:W0:Y:S08]  /*00d0*/  LDC.64 R2, c[0x0][0x398] ;  /* 0x0000e600ff027b82 */ /* 0x000e300000000a00 */
[----:B------:R-:W1:Y:S01]  /*00e0*/  LDC.64 R4, c[0x0][0x390] ;  /* 0x0000e400ff047b82 */ /* 0x000e620000000a00 */
[----:B0-----:R-:W-:-:S06]  /*00f0*/  IMAD.WIDE R2, R0, 0x4, R2 ;  /* 0x0000000400027825 */ /* 0x001fcc00078e0202 */
[----:B------:R-:W2:Y:S01]  /*0100*/  LDG.E R2, desc[UR16][R2.64] ;  /* 0x0000001002027981 */ /* 0x000ea2000c1e1900 */
[----:B-1----:R-:W-:-:S06]  /*0110*/  IMAD.WIDE R4, R0, 0x4, R4 ;  /* 0x0000000400047825 */ /* 0x002fcc00078e0204 */
[----:B------:R-:W3:Y:S01]  /*0120*/  LDG.E R4, desc[UR16][R4.64] ;  /* 0x0000001004047981 */ /* 0x000ee2000c1e1900 */
[----:B------:R-:W-:Y:S01]  /*0130*/  UISETP.GE.U32.AND UP1, UPT, UR9, 0x10, UPT ;  /* 0x000000100900788c */ /* 0x000fe2000bf26070 */
[----:B------:R-:W-:Y:S01]  /*0140*/  CS2R R10, SRZ ;  /* 0x00000000000a7805 */ /* 0x000fe2000001ff00 */
[----:B------:R-:W-:Y:S01]  /*0150*/  ULOP3.LUT UR10, UR9, 0xf, URZ, 0xc0, !UPT ;  /* 0x0000000f090a7892 */ /* 0x000fe2000f8ec0ff */
[----:B------:R-:W-:-:S03]  /*0160*/  UMOV UR4, URZ ;  /* 0x000000ff00047c82 */ /* 0x000fc60008000000 */
[----:B------:R-:W-:Y:S01]  /*0170*/  UISETP.NE.AND UP0, UPT, UR10, URZ, UPT ;  /* 0x000000ff0a00728c */ /* 0x000fe2000bf05270 */
[----:B--2---:R-:W-:Y:S02]  /*0180*/  IMAD R19, R2, UR9, RZ ;  /* 0x0000000902137c24 */ /* 0x004fe4000f8e02ff */
[----:B---3--:R-:W-:Y:S01]  /*0190*/  IMAD R20, R4, UR9, RZ ;  /* 0x0000000904147c24 */ /* 0x008fe2000f8e02ff */
[----:B------:R-:W-:Y:S07]  /*01a0*/  BRA.U !UP1, `(.L_x_7) ;  /* 0x0000000509147547 */ /* 0x000fee000b800000 */
[----:B------:R-:W0:Y:S01]  /*01b0*/  LDCU.128 UR12, c[0x0][0x380] ;  /* 0x00007000ff0c77ac */ /* 0x000e220008000c00 */
[----:B------:R-:W-:Y:S02]  /*01c0*/  MOV R21, R19 ;  /* 0x0000001300157202 */ /* 0x000fe40000000f00 */
[----:B------:R-:W-:Y:S02]  /*01d0*/  CS2R R10, SRZ ;  /* 0x00000000000a7805 */ /* 0x000fe4000001ff00 */
[----:B------:R-:W-:Y:S01]  /*01e0*/  MOV R18, R20 ;  /* 0x0000001400127202 */ /* 0x000fe20000000f00 */
[----:B------:R-:W-:-:S04]  /*01f0*/  ULOP3.LUT UR4, UR9, 0x7ffffff0, URZ, 0xc0, !UPT ;  /* 0x7ffffff009047892 */ /* 0x000fc8000f8ec0ff */
[----:B------:R-:W-:Y:S02]  /*0200*/  UIADD3 UR11, UPT, UPT, -UR4, URZ, URZ ;  /* 0x000000ff040b7290 */ /* 0x000fe4000fffe1ff */
[----:B0-----:R-:W-:Y:S02]  /*0210*/  UIADD3 UR7, UP1, UPT, UR12, 0x40, URZ ;  /* 0x000000400c077890 */ /* 0x001fe4000ff3e0ff */
[----:B------:R-:W-:Y:S02]  /*0220*/  UIADD3 UR5, UP2, UPT, UR14, 0x40, URZ ;  /* 0x000000400e057890 */ /* 0x000fe4000ff5e0ff */
[----:B------:R-:W-:Y:S02]  /*0230*/  UIADD3.X UR8, UPT, UPT, URZ, UR13, URZ, UP1, !UPT ;  /* 0x0000000dff087290 */ /* 0x000fe40008ffe4ff */
[----:B------:R-:W-:-:S12]  /*0240*/  UIADD3.X UR6, UPT, UPT, URZ, UR15, URZ, UP2, !UPT ;  /* 0x0000000fff067290 */ /* 0x000fd800097fe4ff */
.L_x_8:
[----:B------:R-:W-:Y:S01]  /*0250*/  MOV R4, UR7 ;  /* 0x0000000700047c02 */ /* 0x000fe20008000f00 */
[----:B------:R-:W-:Y:S01]  /*0260*/  IMAD.U32 R2, RZ, RZ, UR5 ;  /* 0x00000005ff027e24 */ /* 0x000fe2000f8e00ff */
[----:B------:R-:W-:Y:S02]  /*0270*/  MOV R5, UR8 ;  /* 0x0000000800057c02 */ /* 0x000fe40008000f00 */
[----:B------:R-:W-:Y:S01]  /*0280*/  MOV R3, UR6 ;  /* 0x0000000600037c02 */ /* 0x000fe20008000f00 */
[----:B------:R-:W-:-:S04]  /*0290*/  IMAD.WIDE R4, R18, 0x8, R4 ;  /* 0x0000000812047825 */ /* 0x000fc800078e0204 */
[----:B------:R-:W-:Y:S01]  /*02a0*/  IMAD.WIDE R2, R21, 0x8, R2 ;  /* 0x0000000815027825 */ /* 0x000fe200078e0202 */
[----:B------:R-:W2:Y:S04]  /*02b0*/  LDG.E.64 R6, desc[UR16][R4.64+-0x40] ;  /* 0xffffc01004067981 */ /* 0x000ea8000c1e1b00 */
[----:B------:R-:W2:Y:S04]  /*02c0*/  LDG.E.64 R8, desc[UR16][R2.64+-0x40] ;  /* 0xffffc01002087981 */ /* 0x000ea8000c1e1b00 */
[----:B------:R-:W3:Y:S04]  /*02d0*/  LDG.E.64 R14, desc[UR16][R4.64+-0x38] ;  /* 0xffffc810040e7981 */ /* 0x000ee8000c1e1b00 */
[----:B------:R-:W3:Y:S04]  /*02e0*/  LDG.E.64 R16, desc[UR16][R2.64+-0x38] ;  /* 0xffffc81002107981 */ /* 0x000ee8000c1e1b00 */
[----:B------:R-:W4:Y:S04]  /*02f0*/  LDG.E.64 R12, desc[UR16][R4.64+-0x30] ;  /* 0xffffd010040c7981 */ /* 0x000f28000c1e1b00 */
[----:B------:R-:W4:Y:S04]  /*0300*/  LDG.E.64 R22, desc[UR16][R2.64+-0x30] ;  /* 0xffffd01002167981 */ /* 0x000f28000c1e1b00 */
[----:B------:R-:W5:Y:S04]  /*0310*/  LDG.E.64 R24, desc[UR16][R4.64+0x38] ;  /* 0x0000381004187981 */ /* 0x000f68000c1e1b00 */
[----:B------:R-:W5:Y:S01]  /*0320*/  LDG.E.64 R26, desc[UR16][R2.64+0x38] ;  /* 0x00003810021a7981 */ /* 0x000f62000c1e1b00 */
[----:B--2---:R-:W-:-:S03]  /*0330*/  DFMA R10, R6, R8, R10 ;  /* 0x00000008060a722b */ /* 0x004fc6000000000a */
[----:B------:R-:W2:Y:S04]  /*0340*/  LDG.E.64 R6, desc[UR16][R4.64+-0x28] ;  /* 0xffffd81004067981 */ /* 0x000ea8000c1e1b00 */
[----:B------:R-:W2:Y:S01]  /*0350*/  LDG.E.64 R8, desc[UR16][R2.64+-0x28] ;  /* 0xffffd81002087981 */ /* 0x000ea2000c1e1b00 */
[----:B---3--:R-:W-:-:S03]  /*0360*/  DFMA R10, R14, R16, R10 ;  /* 0x000000100e0a722b */ /* 0x008fc6000000000a */
[----:B------:R-:W3:Y:S04]  /*0370*/  LDG.E.64 R14, desc[UR16][R4.64+-0x20] ;  /* 0xffffe010040e7981 */ /* 0x000ee8000c1e1b00 */
[----:B------:R-:W3:Y:S01]  /*0380*/  LDG.E.64 R16, desc[UR16][R2.64+-0x20] ;  /* 0xffffe01002107981 */ /* 0x000ee2000c1e1b00 */
[----:B----4-:R-:W-:-:S03]  /*0390*/  DFMA R22, R12, R22, R10 ;  /* 0x000000160c16722b */ /* 0x010fc6000000000a */
[----:B------:R-:W4:Y:S04]  /*03a0*/  LDG.E.64 R10, desc[UR16][R4.64+-0x18] ;  /* 0xffffe810040a7981 */ /* 0x000f28000c1e1b00 */
[----:B------:R-:W4:Y:S01]  /*03b0*/  LDG.E.64 R12, desc[UR16][R2.64+-0x18] ;  /* 0xffffe810020c7981 */ /* 0x000f22000c1e1b00 */
        /* <DEDUP_REMOVED lines=27> */
[----:B------:R-:W-:-:S04]  /*0570*/  UIADD3 UR11, UPT, UPT, UR11, 0x10, URZ ;  /* 0x000000100b0b7890 */ /* 0x000fc8000fffe0ff */
[----:B------:R-:W-:Y:S01]  /*0580*/  UISETP.NE.AND UP1, UPT, UR11, URZ, UPT ;  /* 0x000000ff0b00728c */ /* 0x000fe2000bf25270 */
[----:B------:R-:W-:Y:S02]  /*0590*/  IADD3 R18, PT, PT, R18, 0x10, RZ ;  /* 0x0000001012127810 */ /* 0x000fe40007ffe0ff */
[----:B------:R-:W-:Y:S01]  /*05a0*/  IADD3 R21, PT, PT, R21, 0x10, RZ ;  /* 0x0000001015157810 */ /* 0x000fe20007ffe0ff */
[----:B--2---:R-:W-:-:S08]  /*05b0*/  DFMA R6, R6, R8, R10 ;  /* 0x000000080606722b */ /* 0x004fd0000000000a */
[----:B---3--:R-:W-:-:S08]  /*05c0*/  DFMA R6, R14, R16, R6 ;  /* 0x000000100e06722b */ /* 0x008fd00000000006 */
[----:B----4-:R-:W-:-:S08]  /*05d0*/  DFMA R6, R12, R22, R6 ;  /* 0x000000160c06722b */ /* 0x010fd00000000006 */
[----:B-----5:R-:W-:Y:S01]  /*05e0*/  DFMA R10, R24, R26, R6 ;  /* 0x0000001a180a722b */ /* 0x020fe20000000006 */
[----:B------:R-:W-:Y:S10]  /*05f0*/  BRA.U UP1, `(.L_x_8) ;  /* 0xfffffffd01147547 */ /* 0x000ff4000b83ffff */
.L_x_7:
[----:B------:R-:W-:Y:S05]  /*0600*/  BRA.U !UP0, `(.L_x_6) ;  /* 0x00000005082c7547 */ /* 0x000fea000b800000 */
[----:B------:R-:W-:Y:S02]  /*0610*/  UISETP.GE.U32.AND UP0, UPT, UR10, 0x8, UPT ;  /* 0x000000080a00788c */ /* 0x000fe4000bf06070 */
[----:B------:R-:W-:-:S04]  /*0620*/  ULOP3.LUT UR6, UR9, 0x7, URZ, 0xc0, !UPT ;  /* 0x0000000709067892 */ /* 0x000fc8000f8ec0ff */
[----:B------:R-:W-:-:S03]  /*0630*/  UISETP.NE.AND UP1, UPT, UR6, URZ, UPT ;  /* 0x000000ff0600728c */ /* 0x000fc6000bf25270 */
[----:B------:R-:W-:Y:S08]  /*0640*/  BRA.U !UP0, `(.L_x_9) ;  /* 0x00000001087c7547 */ /* 0x000ff0000b800000 */
[----:B------:R-:W0:Y:S01]  /*0650*/  LDC.64 R8, c[0x0][0x380] ;  /* 0x0000e000ff087b82 */ /* 0x000e220000000a00 */
[----:B------:R-:W-:Y:S01]  /*0660*/  IADD3 R7, PT, PT, R19, UR4, RZ ;  /* 0x0000000413077c10 */ /* 0x000fe2000fffe0ff */
[----:B------:R-:W-:-:S06]  /*0670*/  VIADD R5, R20, UR4 ;  /* 0x0000000414057c36 */ /* 0x000fcc0008000000 */
[----:B------:R-:W1:Y:S01]  /*0680*/  LDC.64 R2, c[0x0][0x388] ;  /* 0x0000e200ff027b82 */ /* 0x000e620000000a00 */
[----:B0-----:R-:W-:-:S05]  /*0690*/  IMAD.WIDE R8, R5, 0x8, R8 ;  /* 0x0000000805087825 */ /* 0x001fca00078e0208 */
[----:B------:R-:W2:Y:S01]  /*06a0*/  LDG.E.64 R12, desc[UR16][R8.64] ;  /* 0x00000010080c7981 */ /* 0x000ea2000c1e1b00 */
[----:B-1----:R-:W-:-:S03]  /*06b0*/  IMAD.WIDE R2, R7, 0x8, R2 ;  /* 0x0000000807027825 */ /* 0x002fc600078e0202 */
[----:B------:R-:W3:Y:S04]  /*06c0*/  LDG.E.64 R14, desc[UR16][R8.64+0x8] ;  /* 0x00000810080e7981 */ /* 0x000ee8000c1e1b00 */
[----:B------:R-:W2:Y:S04]  /*06d0*/  LDG.E.64 R26, desc[UR16][R2.64] ;  /* 0x00000010021a7981 */ /* 0x000ea8000c1e1b00 */
[----:B------:R-:W3:Y:S04]  /*06e0*/  LDG.E.64 R16, desc[UR16][R2.64+0x8] ;  /* 0x0000081002107981 */ /* 0x000ee8000c1e1b00 */
[----:B------:R-:W4:Y:S04]  /*06f0*/  LDG.E.64 R22, desc[UR16][R8.64+0x10] ;  /* 0x0000101008167981 */ /* 0x000f28000c1e1b00 */
[----:B------:R-:W4:Y:S04]  /*0700*/  LDG.E.64 R24, desc[UR16][R2.64+0x10] ;  /* 0x0000101002187981 */ /* 0x000f28000c1e1b00 */
[----:B------:R-:W5:Y:S04]  /*0710*/  LDG.E.64 R4, desc[UR16][R8.64+0x18] ;  /* 0x0000181008047981 */ /* 0x000f68000c1e1b00 */
        /* <DEDUP_REMOVED lines=10> */
[----:B------:R-:W4:Y:S04]  /*07c0*/  LDG.E.64 R26, desc[UR16][R2.64+0x30] ;  /* 0x00003010021a7981 */ /* 0x000f28000c1e1b00 */
[----:B------:R-:W4:Y:S01]  /*07d0*/  LDG.E.64 R2, desc[UR16][R2.64+0x38] ;  /* 0x0000381002027981 */ /* 0x000f22000c1e1b00 */
[----:B-----5:R-:W-:Y:S01]  /*07e0*/  DFMA R4, R4, R6, R22 ;  /* 0x000000060404722b */ /* 0x020fe20000000016 */
[----:B------:R-:W-:-:S07]  /*07f0*/  UIADD3 UR4, UPT, UPT, UR4, 0x8, URZ ;  /* 0x0000000804047890 */ /* 0x000fce000fffe0ff */
[----:B--2---:R-:W-:-:S08]  /*0800*/  DFMA R4, R10, R12, R4 ;  /* 0x0000000c0a04722b */ /* 0x004fd00000000004 */
[----:B---3--:R-:W-:-:S08]  /*0810*/  DFMA R4, R14, R16, R4 ;  /* 0x000000100e04722b */ /* 0x008fd00000000004 */
[----:B----4-:R-:W-:-:S08]  /*0820*/  DFMA R4, R24, R26, R4 ;  /* 0x0000001a1804722b */ /* 0x010fd00000000004 */
[----:B------:R-:W-:-:S11]  /*0830*/  DFMA R10, R28, R2, R4 ;  /* 0x000000021c0a722b */ /* 0x000fd60000000004 */
.L_x_9:
[----:B------:R-:W-:Y:S05]  /*0840*/  BRA.U !UP1, `(.L_x_6) ;  /* 0x00000001099c7547 */ /* 0x000fea000b800000 */
[----:B------:R-:W-:Y:S02]  /*0850*/  UISETP.GE.U32.AND UP0, UPT, UR6, 0x4, UPT ;  /* 0x000000040600788c */ /* 0x000fe4000bf06070 */
[----:B------:R-:W-:-:S04]  /*0860*/  ULOP3.LUT UR5, UR9, 0x3, URZ, 0xc0, !UPT ;  /* 0x0000000309057892 */ /* 0x000fc8000f8ec0ff */
[----:B------:R-:W-:-:S03]  /*0870*/  UISETP.NE.AND UP1, UPT, UR5, URZ, UPT ;  /* 0x000000ff0500728c */ /* 0x000fc6000bf25270 */
[----:B------:R-:W-:Y:S08]  /*0880*/  BRA.U !UP0, `(.L_x_10) ;  /* 0x00000001084c7547 */ /* 0x000ff0000b800000 */
[----:B------:R-:W0:Y:S01]  /*0890*/  LDC.64 R2, c[0x0][0x380] ;  /* 0x0000e000ff027b82 */ /* 0x000e220000000a00 */
[----:B------:R-:W-:Y:S02]  /*08a0*/  IADD3 R17, PT, PT, R20, UR4, RZ ;  /* 0x0000000414117c10 */ /* 0x000fe4000fffe0ff */
[----:B------:R-:W-:-:S05]  /*08b0*/  IADD3 R25, PT, PT, R19, UR4, RZ ;  /* 0x0000000413197c10 */ /* 0x000fca000fffe0ff */
        /* <DEDUP_REMOVED lines=10> */
[----:B------:R-:W5:Y:S01]  /*0960*/  LDG.E.64 R14, desc[UR16][R24.64+0x18] ;  /* 0x00001810180e7981 */ /* 0x000f62000c1e1b00 */
[----:B------:R-:W-:Y:S01]  /*0970*/  UIADD3 UR4, UPT, UPT, UR4, 0x4, URZ ;  /* 0x0000000404047890 */ /* 0x000fe2000fffe0ff */
[----:B--2---:R-:W-:-:S08]  /*0980*/  DFMA R22, R22, R26, R10 ;  /* 0x0000001a1616722b */ /* 0x004fd0000000000a */
[----:B---3--:R-:W-:-:S08]  /*0990*/  DFMA R6, R6, R8, R22 ;  /* 0x000000080606722b */ /* 0x008fd00000000016 */
[----:B----4-:R-:W-:-:S08]  /*09a0*/  DFMA R2, R2, R4, R6 ;  /* 0x000000040202722b */ /* 0x010fd00000000006 */
[----:B-----5:R-:W-:-:S11]  /*09b0*/  DFMA R10, R12, R14, R2 ;  /* 0x0000000e0c0a722b */ /* 0x020fd60000000002 */
.L_x_10:
[----:B------:R-:W-:Y:S05]  /*09c0*/  BRA.U !UP1, `(.L_x_6) ;  /* 0x00000001093c7547 */ /* 0x000fea000b800000 */
[----:B------:R-:W0:Y:S01]  /*09d0*/  LDC.64 R8, c[0x0][0x380] ;  /* 0x0000e000ff087b82 */ /* 0x000e220000000a00 */
[----:B------:R-:W-:Y:S01]  /*09e0*/  VIADD R19, R19, UR4 ;  /* 0x0000000413137c36 */ /* 0x000fe20008000000 */
[----:B------:R-:W-:Y:S01]  /*09f0*/  IADD3 R13, PT, PT, R20, UR4, RZ ;  /* 0x00000004140d7c10 */ /* 0x000fe2000fffe0ff */
[----:B------:R-:W-:-:S05]  /*0a00*/  UIADD3 UR5, UPT, UPT, -UR5, URZ, URZ ;  /* 0x000000ff05057290 */ /* 0x000fca000fffe1ff */
[----:B------:R-:W1:Y:S07]  /*0a10*/  LDC.64 R6, c[0x0][0x388] ;  /* 0x0000e200ff067b82 */ /* 0x000e6e0000000a00 */
.L_x_11:
[----:B-1----:R-:W-:-:S04]  /*0a20*/  IMAD.WIDE R2, R19, 0x8, R6 ;  /* 0x0000000813027825 */ /* 0x002fc800078e0206 */
[----:B0-----:R-:W-:Y:S02]  /*0a30*/  IMAD.WIDE R4, R13, 0x8, R8 ;  /* 0x000000080d047825 */ /* 0x001fe400078e0208 */
[----:B------:R-:W2:Y:S04]  /*0a40*/  LDG.E.64 R2, desc[UR16][R2.64] ;  /* 0x0000001002027981 */ /* 0x000ea8000c1e1b00 */
[----:B------:R-:W2:Y:S01]  /*0a50*/  LDG.E.64 R4, desc[UR16][R4.64] ;  /* 0x0000001004047981 */ /* 0x000ea2000c1e1b00 */
[----:B------:R-:W-:Y:S01]  /*0a60*/  UIADD3 UR5, UPT, UPT, UR5, 0x1, URZ ;  /* 0x0000000105057890 */ /* 0x000fe2000fffe0ff */
[----:B------:R-:W-:Y:S02]  /*0a70*/  IADD3 R19, PT, PT, R19, 0x1, RZ ;  /* 0x0000000113137810 */ /* 0x000fe40007ffe0ff */
[----:B------:R-:W-:Y:S01]  /*0a80*/  IADD3 R13, PT, PT, R13, 0x1, RZ ;  /* 0x000000010d0d7810 */ /* 0x000fe20007ffe0ff */
[----:B------:R-:W-:Y:S01]  /*0a90*/  UISETP.NE.AND UP0, UPT, UR5, URZ, UPT ;  /* 0x000000ff0500728c */ /* 0x000fe2000bf05270 */
[----:B--2---:R-:W-:-:S08]  /*0aa0*/  DFMA R10, R4, R2, R10 ;  /* 0x00000002040a722b */ /* 0x004fd0000000000a */
[----:B------:R-:W-:Y:S05]  /*0ab0*/  BRA.U UP0, `(.L_x_11) ;  /* 0xfffffffd00d87547 */ /* 0x000fea000b83ffff */
.L_x_6:
[----:B------:R-:W0:Y:S02]  /*0ac0*/  LDC.64 R2, c[0x0][0x3a0] ;  /* 0x0000e800ff027b82 */ /* 0x000e240000000a00 */
[----:B0-----:R-:W-:-:S05]  /*0ad0*/  IMAD.WIDE R2, R0, 0x8, R2 ;  /* 0x0000000800027825 */ /* 0x001fca00078e0202 */
[----:B------:R-:W-:Y:S01]  /*0ae0*/  STG.E.64 desc[UR16][R2.64], R10 ;  /* 0x0000000a02007986 */ /* 0x000fe2000c101b10 */
[----:B------:R-:W-:Y:S05]  /*0af0*/  EXIT ;  /* 0x000000000000794d */ /* 0x000fea0003800000 */
.L_x_12:
        /* <DEDUP_REMOVED lines=16> */
.L_x_31:


//--------------------- .text._Z14gradientKernelPdS_S_PiS0_diib --------------------------
	.section	.text._Z14gradientKernelPdS_S_PiS0_diib,"ax",@progbits
	.align	128
        .global         _Z14gradientKernelPdS_S_PiS0_diib
        .type           _Z14gradientKernelPdS_S_PiS0_diib,@function
        .size           _Z14gradientKernelPdS_S_PiS0_diib,(.L_x_32 - _Z14gradientKernelPdS_S_PiS0_diib)
        .other          _Z14gradientKernelPdS_S_PiS0_diib,@"STO_CUDA_ENTRY STV_DEFAULT"
_Z14gradientKernelPdS_S_PiS0_diib:
.text._Z14gradientKernelPdS_S_PiS0_diib:
        /* <DEDUP_REMOVED lines=8> */
[----:B------:R-:W0:Y:S02]  /*0080*/  LDC R4, c[0x0][0x3b0] ;  /* 0x0000ec00ff047b82 */ /* 0x000e240000000800 */
[----:B0-----:R-:W-:-:S13]  /*0090*/  ISETP.GE.AND P0, PT, R4, 0x1, PT ;  /* 0x000000010400780c */ /* 0x001fda0003f06270 */
[----:B------:R-:W-:Y:S05]  /*00a0*/  @!P0 EXIT ;  /* 0x000000000000894d */ /* 0x000fea0003800000 */
[----:B------:R-:W0:Y:S01]  /*00b0*/  LDCU UR4, c[0x0][0x370] ;  /* 0x00006e00ff0477ac */ /* 0x000e220008000800 */
[C---:B------:R-:W-:Y:S02]  /*00c0*/  LOP3.LUT R2, R4.reuse, 0x7ffffff8, RZ, 0xc0, !PT ;  /* 0x7ffffff804027812 */ /* 0x040fe400078ec0ff */
[C---:B------:R-:W-:Y:S01]  /*00d0*/  LOP3.LUT R3, R4.reuse, 0x7, RZ, 0xc0, !PT ;  /* 0x0000000704037812 */ /* 0x040fe200078ec0ff */
[----:B------:R-:W1:Y:S01]  /*00e0*/  LDCU.64 UR6, c[0x0][0x358] ;  /* 0x00006b00ff0677ac */ /* 0x000e620008000a00 */
[----:B------:R-:W-:Y:S01]  /*00f0*/  LOP3.LUT R4, R4, 0x3, RZ, 0xc0, !PT ;  /* 0x0000000304047812 */ /* 0x000fe200078ec0ff */
[----:B------:R-:W-:Y:S02]  /*0100*/  IMAD.MOV R6, RZ, RZ, -R2 ;  /* 0x000000ffff067224 */ /* 0x000fe400078e0a02 */
[----:B0-----:R-:W-:-:S07]  /*0110*/  IMAD R5, R5, UR4, RZ ;  /* 0x0000000405057c24 */ /* 0x001fce000f8e02ff */
.L_x_18:
[----:B0-----:R-:W0:Y:S01]  /*0120*/  LDC.64 R10, c[0x0][0x390] ;  /* 0x0000e400ff0a7b82 */ /* 0x001e220000000a00 */
[----:B--2---:R-:W2:Y:S07]  /*0130*/  LDCU.U8 UR4, c[0x0][0x3b8] ;  /* 0x00007700ff0477ac */ /* 0x004eae0008000000 */
[----:B-1--4-:R-:W3:Y:S08]  /*0140*/  LDC.64 R12, c[0x0][0x398] ;  /* 0x0000e600ff0c7b82 */ /* 0x012ef00000000a00 */
[----:B------:R-:W4:Y:S01]  /*0150*/  LDC.64 R14, c[0x0][0x3a0] ;  /* 0x0000e800ff0e7b82 */ /* 0x000f220000000a00 */
[----:B0-----:R-:W-:-:S07]  /*0160*/  IMAD.WIDE R10, R0, 0x8, R10 ;  /* 0x00000008000a7825 */ /* 0x001fce00078e020a */
[----:B------:R-:W0:Y:S01]  /*0170*/  LDC.64 R8, c[0x0][0x3b0] ;  /* 0x0000ec00ff087b82 */ /* 0x000e220000000a00 */
[----:B-1----:R-:W5:Y:S01]  /*0180*/  LDG.E.64 R10, desc[UR6][R10.64] ;  /* 0x000000060a0a7981 */ /* 0x002f62000c1e1b00 */
[----:B---3--:R-:W-:-:S06]  /*0190*/  IMAD.WIDE R12, R0, 0x4, R12 ;  /* 0x00000004000c7825 */ /* 0x008fcc00078e020c */
[----:B------:R-:W1:Y:S01]  /*01a0*/  LDC.64 R18, c[0x0][0x3a8] ;  /* 0x0000ea00ff127b82 */ /* 0x000e620000000a00 */
[----:B------:R-:W3:Y:S01]  /*01b0*/  LDG.E R13, desc[UR6][R12.64] ;  /* 0x000000060c0d7981 */ /* 0x000ee2000c1e1900 */
[----:B----4-:R-:W-:-:S05]  /*01c0*/  IMAD.WIDE R14, R0, 0x4, R14 ;  /* 0x00000004000e7825 */ /* 0x010fca00078e020e */
[----:B------:R-:W4:Y:S01]  /*01d0*/  LDG.E R7, desc[UR6][R14.64] ;  /* 0x000000060e077981 */ /* 0x000f22000c1e1900 */
[----:B--2---:R-:W-:Y:S01]  /*01e0*/  UPRMT UR4, UR4, 0x8880, URZ ;  /* 0x0000888004047896 */ /* 0x004fe200080000ff */
[----:B0-----:R-:W-:-:S05]  /*01f0*/  ISETP.GE.U32.AND P1, PT, R8, 0x8, PT ;  /* 0x000000080800780c */ /* 0x001fca0003f26070 */
[----:B------:R-:W-:Y:S02]  /*0200*/  ISETP.NE.AND P0, PT, RZ, UR4, PT ;  /* 0x00000004ff007c0c */ /* 0x000fe4000bf05270 */
[----:B------:R-:W-:Y:S01]  /*0210*/  IADD3 R0, PT, PT, R5, R0, RZ ;  /* 0x0000000005007210 */ /* 0x000fe20007ffe0ff */
[----:B------:R-:W-:Y:S01]  /*0220*/  IMAD.MOV.U32 R24, RZ, RZ, RZ ;  /* 0x000000ffff187224 */ /* 0x000fe200078e00ff */
[----:B-----5:R-:W-:-:S10]  /*0230*/  DADD R16, R10, -1 ;  /* 0xbff000000a107429 */ /* 0x020fd40000000000 */
[----:B------:R-:W-:Y:S02]  /*0240*/  FSEL R10, R16, R10, !P0 ;  /* 0x0000000a100a7208 */ /* 0x000fe40004000000 */
[----:B------:R-:W-:Y:S02]  /*0250*/  FSEL R11, R17, R11, !P0 ;  /* 0x0000000b110b7208 */ /* 0x000fe40004000000 */
[----:B------:R-:W-:Y:S01]  /*0260*/  ISETP.GE.AND P0, PT, R0, R9, PT ;  /* 0x000000090000720c */ /* 0x000fe20003f06270 */
[----:B----4-:R-:W-:-:S03]  /*0270*/  IMAD R7, R7, R8, RZ ;  /* 0x0000000807077224 */ /* 0x010fc600078e02ff */
[----:B-1----:R-:W-:Y:S01]  /*0280*/  DMUL R10, R10, -R18 ;  /* 0x800000120a0a7228 */ /* 0x002fe20000000000 */
[----:B---3--:R-:W-:Y:S01]  /*0290*/  IMAD R9, R13, R8, RZ ;  /* 0x000000080d097224 */ /* 0x008fe200078e02ff */
[----:B------:R-:W-:Y:S09]  /*02a0*/  @!P1 BRA `(.L_x_13) ;  /* 0x0000000000f49947 */ /* 0x000ff20003800000 */
[----:B------:R-:W-:Y:S01]  /*02b0*/  MOV R21, R9 ;  /* 0x0000000900157202 */ /* 0x000fe20000000f00 */
[----:B------:R-:W-:Y:S01]  /*02c0*/  IMAD.MOV.U32 R20, RZ, RZ, R7 ;  /* 0x000000ffff147224 */ /* 0x000fe200078e0007 */
[----:B------:R-:W-:-:S07]  /*02d0*/  MOV R24, R6 ;  /* 0x0000000600187202 */ /* 0x000fce0000000f00 */
.L_x_14:
[----:B----4-:R-:W0:Y:S08]  /*02e0*/  LDC.64 R14, c[0x0][0x388] ;  /* 0x0000e200ff0e7b82 */ /* 0x010e300000000a00 */
[----:B------:R-:W1:Y:S01]  /*02f0*/  LDC.64 R12, c[0x0][0x380] ;  /* 0x0000e000ff0c7b82 */ /* 0x000e620000000a00 */
[----:B0-----:R-:W-:-:S05]  /*0300*/  IMAD.WIDE R14, R20, 0x8, R14 ;  /* 0x00000008140e7825 */ /* 0x001fca00078e020e */
[----:B------:R-:W2:Y:S01]  /*0310*/  LDG.E.64 R16, desc[UR6][R14.64] ;  /* 0x000000060e107981 */ /* 0x000ea2000c1e1b00 */
[----:B-1----:R-:W-:-:S05]  /*0320*/  IMAD.WIDE R12, R21, 0x8, R12 ;  /* 0x00000008150c7825 */ /* 0x002fca00078e020c */
[----:B------:R-:W3:Y:S01]  /*0330*/  LDG.E.64 R28, desc[UR6][R12.64] ;  /* 0x000000060c1c7981 */ /* 0x000ee2000c1e1b00 */
[----:B--2---:R-:W-:-:S07]  /*0340*/  DMUL R16, R10, R16 ;  /* 0x000000100a107228 */ /* 0x004fce0000000000 */
[----:B------:R0:W-:Y:S01]  /*0350*/  REDG.E.ADD.F64.RN.STRONG.GPU desc[UR6][R12.64], R16 ;  /* 0x000000100c0079a6 */ /* 0x0001e2000c12ff06 */
[----:B---3--:R-:W-:-:S07]  /*0360*/  DMUL R28, R10, R28 ;  /* 0x0000001c0a1c7228 */ /* 0x008fce0000000000 */
[----:B------:R1:W-:Y:S04]  /*0370*/  REDG.E.ADD.F64.RN.STRONG.GPU desc[UR6][R14.64], R28 ;  /* 0x0000001c0e0079a6 */ /* 0x0003e8000c12ff06 */
[----:B------:R-:W2:Y:S04]  /*0380*/  LDG.E.64 R26, desc[UR6][R14.64+0x8] ;  /* 0x000008060e1a7981 */ /* 0x000ea8000c1e1b00 */
[----:B------:R-:W3:Y:S01]  /*0390*/  LDG.E.64 R22, desc[UR6][R12.64+0x8] ;  /* 0x000008060c167981 */ /* 0x000ee2000c1e1b00 */
[C---:B--2---:R-:W-:Y:S02]  /*03a0*/  DMUL R26, R10.reuse, R26 ;  /* 0x0000001a0a1a7228 */ /* 0x044fe40000000000 */
[----:B---3--:R-:W-:-:S05]  /*03b0*/  DMUL R22, R10, R22 ;  /* 0x000000160a167228 */ /* 0x008fca0000000000 */
[----:B------:R2:W-:Y:S04]  /*03c0*/  REDG.E.ADD.F64.RN.STRONG.GPU desc[UR6][R12.64+0x8], R26 ;  /* 0x0000081a0c0079a6 */ /* 0x0005e8000c12ff06 */
[----:B------:R3:W-:Y:S04]  /*03d0*/  REDG.E.ADD.F64.RN.STRONG.GPU desc[UR6][R14.64+0x8], R22 ;  /* 0x000008160e0079a6 */ /* 0x0007e8000c12ff06 */
[----:B------:R-:W4:Y:S04]  /*03e0*/  LDG.E.64 R18, desc[UR6][R14.64+0x10] ;  /* 0x000010060e127981 */ /* 0x000f28000c1e1b00 */
[----:B0-----:R-:W5:Y:S01]  /*03f0*/  LDG.E.64 R16, desc[UR6][R12.64+0x10] ;  /* 0x000010060c107981 */ /* 0x001f62000c1e1b00 */
[----:B----4-:R-:W-:-:S02]  /*0400*/  DMUL R18, R10, R18 ;  /* 0x000000120a127228 */ /* 0x010fc40000000000 */
[----:B-----5:R-:W-:-:S05]  /*0410*/  DMUL R16, R10, R16 ;  /* 0x000000100a107228 */ /* 0x020fca0000000000 */
[----:B------:R0:W-:Y:S04]  /*0420*/  REDG.E.ADD.F64.RN.STRONG.GPU desc[UR6][R12.64+0x10], R18 ;  /* 0x000010120c0079a6 */ /* 0x0001e8000c12ff06 */
[----:B------:R4:W-:Y:S04]  /*0430*/  REDG.E.ADD.F64.RN.STRONG.GPU desc[UR6][R14.64+0x10], R16 ;  /* 0x000010100e0079a6 */ /* 0x0009e8000c12ff06 */
[----:B-1----:R-:W5:Y:S04]  /*0440*/  LDG.E.64 R28, desc[UR6][R14.64+0x18] ;  /* 0x000018060e1c7981 */ /* 0x002f68000c1e1b00 */
[----:B--2---:R-:W2:Y:S01]  /*0450*/  LDG.E.64 R26, desc[UR6][R12.64+0x18] ;  /* 0x000018060c1a7981 */ /* 0x004ea2000c1e1b00 */
[----:B-----5:R-:W-:-:S02]  /*0460*/  DMUL R28, R10, R28 ;  /* 0x0000001c0a1c7228 */ /* 0x020fc40000000000 */
[----:B--2---:R-:W-:-:S05]  /*0470*/  DMUL R26, R10, R26 ;  /* 0x0000001a0a1a7228 */ /* 0x004fca0000000000 */
[----:B------:R1:W-:Y:S04]  /*0480*/  REDG.E.ADD.F64.RN.STRONG.GPU desc[UR6][R12.64+0x18], R28 ;  /* 0x0000181c0c0079a6 */ /* 0x0003e8000c12ff06 */
[----:B------:R2:W-:Y:S04]  /*0490*/  REDG.E.ADD.F64.RN.STRONG.GPU desc[UR6][R14.64+0x18], R26 ;  /* 0x0000181a0e0079a6 */ /* 0x0005e8000c12ff06 */
[----:B---3--:R-:W3:Y:S04]  /*04a0*/  LDG.E.64 R22, desc[UR6][R14.64+0x20] ;  /* 0x000020060e167981 */ /* 0x008ee8000c1e1b00 */
[----:B0-----:R-:W5:Y:S01]  /*04b0*/  LDG.E.64 R18, desc[UR6][R12.64+0x20] ;  /* 0x000020060c127981 */ /* 0x001f62000c1e1b00 */
[----:B---3--:R-:W-:-:S02]  /*04c0*/  DMUL R22, R10, R22 ;  /* 0x000000160a167228 */ /* 0x008fc40000000000 */
[----:B-----5:R-:W-:-:S05]  /*04d0*/  DMUL R18, R10, R18 ;  /* 0x000000120a127228 */ /* 0x020fca0000000000 */
[----:B------:R0:W-:Y:S04]  /*04e0*/  REDG.E.ADD.F64.RN.STRONG.GPU desc[UR6][R12.64+0x20], R22 ;  /* 0x000020160c0079a6 */ /* 0x0001e8000c12ff06 */
[----:B------:R3:W-:Y:S04]  /*04f0*/  REDG.E.ADD.F64.RN.STRONG.GPU desc[UR6][R14.64+0x20], R18 ;  /* 0x000020120e0079a6 */ /* 0x0007e8000c12ff06 */
[----:B----4-:R-:W4:Y:S04]  /*0500*/  LDG.E.64 R16, desc[UR6][R14.64+0x28] ;  /* 0x000028060e107981 */ /* 0x010f28000c1e1b00 */
[----:B-1----:R-:W5:Y:S01]  /*0510*/  LDG.E.64 R28, desc[UR6][R12.64+0x28] ;  /* 0x000028060c1c7981 */ /* 0x002f62000c1e1b00 */
[----:B----4-:R-:W-:-:S02]  /*0520*/  DMUL R16, R10, R16 ;  /* 0x000000100a107228 */ /* 0x010fc40000000000 */
[----:B-----5:R-:W-:-:S05]  /*0530*/  DMUL R28, R10, R28 ;  /* 0x0000001c0a1c7228 */ /* 0x020fca0000000000 */
[----:B------:R1:W-:Y:S04]  /*0540*/  REDG.E.ADD.F64.RN.STRONG.GPU desc[UR6][R12.64+0x28], R16 ;  /* 0x000028100c0079a6 */ /* 0x0003e8000c12ff06 */
[----:B------:R4:W-:Y:S04]  /*0550*/  REDG.E.ADD.F64.RN.STRONG.GPU desc[UR6][R14.64+0x28], R28 ;  /* 0x0000281c0e0079a6 */ /* 0x0009e8000c12ff06 */
[----:B--2---:R-:W2:Y:S04]  /*0560*/  LDG.E.64 R26, desc[UR6][R14.64+0x30] ;  /* 0x000030060e1a7981 */ /* 0x004ea8000c1e1b00 */
[----:B0-----:R-:W5:Y:S01]  /*0570*/  LDG.E.64 R22, desc[UR6][R12.64+0x30] ;  /* 0x000030060c167981 */ /* 0x001f62000c1e1b00 */
[----:B--2---:R-:W-:-:S02]  /*0580*/  DMUL R26, R10, R26 ;  /* 0x0000001a0a1a7228 */ /* 0x004fc40000000000 */
[----:B-----5:R-:W-:-:S05]  /*0590*/  DMUL R22, R10, R22 ;  /* 0x000000160a167228 */ /* 0x020fca0000000000 */
[----:B------:R4:W-:Y:S04]  /*05a0*/  REDG.E.ADD.F64.RN.STRONG.GPU desc[UR6][R12.64+0x30], R26 ;  /* 0x0000301a0c0079a6 */ /* 0x0009e8000c12ff06 */
[----:B------:R4:W-:Y:S04]  /*05b0*/  REDG.E.ADD.F64.RN.STRONG.GPU desc[UR6][R14.64+0x30], R22 ;  /* 0x000030160e0079a6 */ /* 0x0009e8000c12ff06 */
[----:B---3--:R-:W2:Y:S04]  /*05c0*/  LDG.E.64 R18, desc[UR6][R14.64+0x38] ;  /* 0x000038060e127981 */ /* 0x008ea8000c1e1b00 */
[----:B-1----:R-:W3:Y:S01]  /*05d0*/  LDG.E.64 R16, desc[UR6][R12.64+0x38] ;  /* 0x000038060c107981 */ /* 0x002ee2000c1e1b00 */
[----:B------:R-:W-:-:S05]  /*05e0*/  VIADD R24, R24, 0x8 ;  /* 0x0000000818187836 */ /* 0x000fca0000000000 */
[----:B------:R-:W-:Y:S01]  /*05f0*/  ISETP.NE.AND P1, PT, R24, RZ, PT ;  /* 0x000000ff1800720c */ /* 0x000fe20003f25270 */
[----:B------:R-:W-:Y:S01]  /*0600*/  VIADD R21, R21, 0x8 ;  /* 0x0000000815157836 */ /* 0x000fe20000000000 */
[----:B------:R-:W-:Y:S01]  /*0610*/  IADD3 R20, PT, PT, R20, 0x8, RZ ;  /* 0x0000000814147810 */ /* 0x000fe20007ffe0ff */
[C---:B--2---:R-:W-:Y:S02]  /*0620*/  DMUL R18, R10.reuse, R18 ;  /* 0x000000120a127228 */ /* 0x044fe40000000000 */
[----:B---3--:R-:W-:-:S05]  /*0630*/  DMUL R16, R10, R16 ;  /* 0x000000100a107228 */ /* 0x008fca0000000000 */
[----:B------:R4:W-:Y:S04]  /*0640*/  REDG.E.ADD.F64.RN.STRONG.GPU desc[UR6][R12.64+0x38], R18 ;  /* 0x000038120c0079a6 */ /* 0x0009e8000c12ff06 */
[----:B------:R4:W-:Y:S01]  /*0650*/  REDG.E.ADD.F64.RN.STRONG.GPU desc[UR6][R14.64+0x38], R16 ;  /* 0x000038100e0079a6 */ /* 0x0009e2000c12ff06 */
[----:B------:R-:W-:Y:S05]  /*0660*/  @P1 BRA `(.L_x_14) ;  /* 0xfffffffc001c1947 */ /* 0x000fea000383ffff */
[----:B------:R-:W-:-:S07]  /*0670*/  MOV R24, R2 ;  /* 0x0000000200187202 */ /* 0x000fce0000000f00 */
.L_x_13:
[----:B------:R-:W-:-:S13]  /*0680*/  ISETP.NE.AND P1, PT, R3, RZ, PT ;  /* 0x000000ff0300720c */ /* 0x000fda0003f25270 */
[----:B------:R-:W-:Y:S05]  /*0690*/  @!P1 BRA `(.L_x_15) ;  /* 0x00000004001c9947 */ /* 0x000fea0003800000 */
[----:B----4-:R-:W-:Y:S01]  /*06a0*/  VIADD R12, R3, 0xffffffff ;  /* 0xffffffff030c7836 */ /* 0x010fe20000000000 */
[----:B------:R-:W-:-:S04]  /*06b0*/  ISETP.NE.AND P2, PT, R4, RZ, PT ;  /* 0x000000ff0400720c */ /* 0x000fc80003f45270 */
[----:B------:R-:W-:-:S13]  /*06c0*/  ISETP.GE.U32.AND P1, PT, R12, 0x3, PT ;  /* 0x000000030c00780c */ /* 0x000fda0003f26070 */
[----:B------:R-:W-:Y:S05]  /*06d0*/  @!P1 BRA `(.L_x_16) ;  /* 0x00000000007c9947 */ /* 0x000fea0003800000 */
[----:B------:R-:W0:Y:S01]  /*06e0*/  LDC.64 R14, c[0x0][0x388] ;  /* 0x0000e200ff0e7b82 */ /* 0x000e220000000a00 */
[----:B------:R-:W-:Y:S01]  /*06f0*/  IADD3 R17, PT, PT, R7, R24, RZ ;  /* 0x0000001807117210 */ /* 0x000fe20007ffe0ff */
[----:B------:R-:W-:-:S06]  /*0700*/  IMAD.IADD R19, R9, 0x1, R24 ;  /* 0x0000000109137824 */ /* 0x000fcc00078e0218 */
[----:B------:R-:W1:Y:S01]  /*0710*/  LDC.64 R12, c[0x0][0x380] ;  /* 0x0000e000ff0c7b82 */ /* 0x000e620000000a00 */
[----:B0-----:R-:W-:-:S04]  /*0720*/  IMAD.WIDE R14, R17, 0x8, R14 ;  /* 0x00000008110e7825 */ /* 0x001fc800078e020e */
[----:B-1----:R-:W-:Y:S02]  /*0730*/  IMAD.WIDE R12, R19, 0x8, R12 ;  /* 0x00000008130c7825 */ /* 0x002fe400078e020c */
[----:B------:R-:W2:Y:S04]  /*0740*/  LDG.E.64 R18, desc[UR6][R14.64] ;  /* 0x000000060e127981 */ /* 0x000ea8000c1e1b00 */
[----:B------:R-:W3:Y:S01]  /*0750*/  LDG.E.64 R16, desc[UR6][R12.64] ;  /* 0x000000060c107981 */ /* 0x000ee2000c1e1b00 */
[C---:B--2---:R-:W-:Y:S02]  /*0760*/  DMUL R18, R10.reuse, R18 ;  /* 0x000000120a127228 */ /* 0x044fe40000000000 */
[----:B---3--:R-:W-:-:S05]  /*0770*/  DMUL R16, R10, R16 ;  /* 0x000000100a107228 */ /* 0x008fca0000000000 */
[----:B------:R0:W-:Y:S04]  /*0780*/  REDG.E.ADD.F64.RN.STRONG.GPU desc[UR6][R12.64], R18 ;  /* 0x000000120c0079a6 */ /* 0x0001e8000c12ff06 */
[----:B------:R1:W-:Y:S04]  /*0790*/  REDG.E.ADD.F64.RN.STRONG.GPU desc[UR6][R14.64], R16 ;  /* 0x000000100e0079a6 */ /* 0x0003e8000c12ff06 */
[----:B------:R-:W2:Y:S04]  /*07a0*/  LDG.E.64 R28, desc[UR6][R14.64+0x8] ;  /* 0x000008060e1c7981 */ /* 0x000ea8000c1e1b00 */
[----:B------:R-:W3:Y:S01]  /*07b0*/  LDG.E.64 R26, desc[UR6][R12.64+0x8] ;  /* 0x000008060c1a7981 */ /* 0x000ee2000c1e1b00 */
[----:B--2---:R-:W-:-:S02]  /*07c0*/  DMUL R28, R10, R28 ;  /* 0x0000001c0a1c7228 */ /* 0x004fc40000000000 */
[----:B---3--:R-:W-:-:S05]  /*07d0*/  DMUL R26, R10, R26 ;  /* 0x0000001a0a1a7228 */ /* 0x008fca0000000000 */
[----:B------:R2:W-:Y:S04]  /*07e0*/  REDG.E.ADD.F64.RN.STRONG.GPU desc[UR6][R12.64+0x8], R28 ;  /* 0x0000081c0c0079a6 */ /* 0x0005e8000c12ff06 */
[----:B------:R2:W-:Y:S04]  /*07f0*/  REDG.E.ADD.F64.RN.STRONG.GPU desc[UR6][R14.64+0x8], R26 ;  /* 0x0000081a0e0079a6 */ /* 0x0005e8000c12ff06 */
[----:B------:R-:W3:Y:S04]  /*0800*/  LDG.E.64 R20, desc[UR6][R14.64+0x10] ;  /* 0x000010060e147981 */ /* 0x000ee8000c1e1b00 */
[----:B------:R-:W4:Y:S01]  /*0810*/  LDG.E.64 R22, desc[UR6][R12.64+0x10] ;  /* 0x000010060c167981 */ /* 0x000f22000c1e1b00 */
[----:B---3--:R-:W-:-:S02]  /*0820*/  DMUL R20, R10, R20 ;  /* 0x000000140a147228 */ /* 0x008fc40000000000 */
[----:B----4-:R-:W-:-:S05]  /*0830*/  DMUL R22, R10, R22 ;  /* 0x000000160a167228 */ /* 0x010fca0000000000 */
[----:B------:R2:W-:Y:S04]  /*0840*/  REDG.E.ADD.F64.RN.STRONG.GPU desc[UR6][R12.64+0x10], R20 ;  /* 0x000010140c0079a6 */ /* 0x0005e8000c12ff06 */
[----:B------:R2:W-:Y:S04]  /*0850*/  REDG.E.ADD.F64.RN.STRONG.GPU desc[UR6][R14.64+0x10], R22 ;  /* 0x000010160e0079a6 */ /* 0x0005e8000c12ff06 */
[----:B0-----:R-:W3:Y:S04]  /*0860*/  LDG.E.64 R18, desc[UR6][R14.64+0x18] ;  /* 0x000018060e127981 */ /* 0x001ee8000c1e1b00 */
[----:B-1----:R-:W4:Y:S01]  /*0870*/  LDG.E.64 R16, desc[UR6][R12.64+0x18] ;  /* 0x000018060c107981 */ /* 0x002f22000c1e1b00 */
[----:B---3--:R-:W-:-:S02]  /*0880*/  DMUL R18, R10, R18 ;  /* 0x000000120a127228 */ /* 0x008fc40000000000 */
[----:B----4-:R-:W-:-:S05]  /*0890*/  DMUL R16, R10, R16 ;  /* 0x000000100a107228 */ /* 0x010fca0000000000 */
[----:B------:R2:W-:Y:S04]  /*08a0*/  REDG.E.ADD.F64.RN.STRONG.GPU desc[UR6][R12.64+0x18], R18 ;  /* 0x000018120c0079a6 */ /* 0x0005e8000c12ff06 */
[----:B------:R2:W-:Y:S01]  /*08b0*/  REDG.E.ADD.F64.RN.STRONG.GPU desc[UR6][R14.64+0x18], R16 ;  /* 0x000018100e0079a6 */ /* 0x0005e2000c12ff06 */
[----:B------:R-:W-:-:S07]  /*08c0*/  IADD3 R24, PT, PT, R24, 0x4, RZ ;  /* 0x0000000418187810 */ /* 0x000fce0007ffe0ff */
.L_x_16:
[----:B------:R-:W-:Y:S05]  /*08d0*/  @!P2 BRA `(.L_x_15) ;  /* 0x00000000008ca947 */ /* 0x000fea0003800000 */
[----:B------:R-:W-:Y:S02]  /*08e0*/  ISETP.NE.AND P1, PT, R4, 0x1, PT ;  /* 0x000000010400780c */ /* 0x000fe40003f25270 */
[----:B------:R-:W-:-:S11]  /*08f0*/  LOP3.LUT P2, RZ, R8, 0x1, RZ, 0xc0, !PT ;  /* 0x0000000108ff7812 */ /* 0x000fd6000784c0ff */
[----:B------:R-:W-:Y:S05]  /*0900*/  @!P1 BRA `(.L_x_17) ;  /* 0x00000000004c9947 */ /* 0x000fea0003800000 */
[----:B--2---:R-:W0:Y:S01]  /*0910*/  LDC.64 R14, c[0x0][0x388] ;  /* 0x0000e200ff0e7b82 */ /* 0x004e220000000a00 */
[----:B------:R-:W-:Y:S01]  /*0920*/  IMAD.IADD R17, R7, 0x1, R24 ;  /* 0x0000000107117824 */ /* 0x000fe200078e0218 */
[----:B------:R-:W-:-:S06]  /*0930*/  IADD3 R19, PT, PT, R9, R24, RZ ;  /* 0x0000001809137210 */ /* 0x000fcc0007ffe0ff */
        /* <DEDUP_REMOVED lines=14> */
[----:B------:R0:W-:Y:S01]  /*0a20*/  REDG.E.ADD.F64.RN.STRONG.GPU desc[UR6][R14.64+0x8], R16 ;  /* 0x000008100e0079a6 */ /* 0x0001e2000c12ff06 */
[----:B------:R-:W-:-:S07]  /*0a30*/  VIADD R24, R24, 0x2 ;  /* 0x0000000218187836 */ /* 0x000fce0000000000 */
.L_x_17:
[----:B------:R-:W-:Y:S05]  /*0a40*/  @!P2 BRA `(.L_x_15) ;  /* 0x000000000030a947 */ /* 0x000fea0003800000 */
[----:B0-2---:R-:W0:Y:S01]  /*0a50*/  LDC.64 R14, c[0x0][0x388] ;  /* 0x0000e200ff0e7b82 */ /* 0x005e220000000a00 */
        /* <DEDUP_REMOVED lines=10> */
[----:B------:R1:W-:Y:S02]  /*0b00*/  REDG.E.ADD.F64.RN.STRONG.GPU desc[UR6][R8.64], R16 ;  /* 0x00000010080079a6 */ /* 0x0003e4000c12ff06 */
.L_x_15:
[----:B------:R-:W-:Y:S05]  /*0b10*/  @!P0 BRA `(.L_x_18) ;  /* 0xfffffff400808947 */ /* 0x000fea000383ffff */
[----:B------:R-:W-:Y:S05]  /*0b20*/  EXIT ;  /* 0x000000000000794d */ /* 0x000fea0003800000 */
.L_x_19:
        /* <DEDUP_REMOVED lines=13> */
.L_x_32:


//--------------------- .text._Z13sigmoidKernelPdS_i --------------------------
	.section	.text._Z13sigmoidKernelPdS_i,"ax",@progbits
	.align	128
        .global         _Z13sigmoidKernelPdS_i
        .type           _Z13sigmoidKernelPdS_i,@function
        .size           _Z13sigmoidKernelPdS_i,(.L_x_29 - _Z13sigmoidKernelPdS_i)
        .other          _Z13sigmoidKernelPdS_i,@"STO_CUDA_ENTRY STV_DEFAULT"
_Z13sigmoidKernelPdS_i:
.text._Z13sigmoidKernelPdS_i:
        /* <DEDUP_REMOVED lines=8> */
[----:B------:R-:W0:Y:S01]  /*0080*/  LDC.64 R2, c[0x0][0x380] ;  /* 0x0000e000ff027b82 */ /* 0x000e220000000a00 */
[----:B------:R-:W1:Y:S01]  /*0090*/  LDCU.64 UR4, c[0x0][0x358] ;  /* 0x00006b00ff0477ac */ /* 0x000e620008000a00 */
[----:B0-----:R-:W-:-:S06]  /*00a0*/  IMAD.WIDE R2, R0, 0x8, R2 ;  /* 0x0000000800027825 */ /* 0x001fcc00078e0202 */
[----:B-1----:R-:W2:Y:S01]  /*00b0*/  LDG.E.64 R2, desc[UR4][R2.64] ;  /* 0x0000000402027981 */ /* 0x002ea2000c1e1b00 */
[----:B------:R-:W-:Y:S01]  /*00c0*/  IMAD.MOV.U32 R4, RZ, RZ, 0x652b82fe ;  /* 0x652b82feff047424 */ /* 0x000fe200078e00ff */
[----:B------:R-:W-:Y:S01]  /*00d0*/  UMOV UR6, 0xfefa39ef ;  /* 0xfefa39ef00067882 */ /* 0x000fe20000000000 */
[----:B------:R-:W-:Y:S01]  /*00e0*/  IMAD.MOV.U32 R5, RZ, RZ, 0x3ff71547 ;  /* 0x3ff71547ff057424 */ /* 0x000fe200078e00ff */
[----:B------:R-:W-:Y:S01]  /*00f0*/  UMOV UR7, 0x3fe62e42 ;  /* 0x3fe62e4200077882 */ /* 0x000fe20000000000 */
[----:B------:R-:W-:Y:S04]  /*0100*/  BSSY.RECONVERGENT B0, `(.L_x_20) ;  /* 0x0000037000007945 */ /* 0x000fe80003800200 */
[----:B--2---:R-:W-:Y:S02]  /*0110*/  DFMA R4, R2, -R4, 6.75539944105574400000e+15 ;  /* 0x433800000204742b */ /* 0x004fe40000000804 */
[----:B------:R-:W-:-:S06]  /*0120*/  DADD R10, -RZ, -R2 ;  /* 0x00000000ff0a7229 */ /* 0x000fcc0000000902 */
[----:B------:R-:W-:-:S04]  /*0130*/  DADD R6, R4, -6.75539944105574400000e+15 ;  /* 0xc338000004067429 */ /* 0x000fc80000000000 */
[----:B------:R-:W-:-:S04]  /*0140*/  FSETP.GEU.AND P0, PT, |R11|, 4.1917929649353027344, PT ;  /* 0x4086232b0b00780b */ /* 0x000fc80003f0e200 */
[----:B------:R-:W-:Y:S01]  /*0150*/  DFMA R8, R6, -UR6, -R2 ;  /* 0x8000000606087c2b */ /* 0x000fe20008000802 */
[----:B------:R-:W-:Y:S01]  /*0160*/  UMOV UR6, 0x3b39803f ;  /* 0x3b39803f00067882 */ /* 0x000fe20000000000 */
[----:B------:R-:W-:-:S06]  /*0170*/  UMOV UR7, 0x3c7abc9e ;  /* 0x3c7abc9e00077882 */ /* 0x000fcc0000000000 */
[----:B------:R-:W-:Y:S01]  /*0180*/  DFMA R6, R6, -UR6, R8 ;  /* 0x8000000606067c2b */ /* 0x000fe20008000008 */
[----:B------:R-:W-:Y:S01]  /*0190*/  UMOV UR6, 0x69ce2bdf ;  /* 0x69ce2bdf00067882 */ /* 0x000fe20000000000 */
[----:B------:R-:W-:Y:S01]  /*01a0*/  IMAD.MOV.U32 R8, RZ, RZ, -0x35dec16 ;  /* 0xfca213eaff087424 */ /* 0x000fe200078e00ff */
[----:B------:R-:W-:Y:S01]  /*01b0*/  MOV R9, 0x3e928af3 ;  /* 0x3e928af300097802 */ /* 0x000fe20000000f00 */
[----:B------:R-:W-:-:S05]  /*01c0*/  UMOV UR7, 0x3e5ade15 ;  /* 0x3e5ade1500077882 */ /* 0x000fca0000000000 */
[----:B------:R-:W-:Y:S01]  /*01d0*/  DFMA R8, R6, UR6, R8 ;  /* 0x0000000606087c2b */ /* 0x000fe20008000008 */
[----:B------:R-:W-:Y:S01]  /*01e0*/  UMOV UR6, 0x62401315 ;  /* 0x6240131500067882 */ /* 0x000fe20000000000 */
[----:B------:R-:W-:-:S06]  /*01f0*/  UMOV UR7, 0x3ec71dee ;  /* 0x3ec71dee00077882 */ /* 0x000fcc0000000000 */
[----:B------:R-:W-:Y:S01]  /*0200*/  DFMA R8, R6, R8, UR6 ;  /* 0x0000000606087e2b */ /* 0x000fe20008000008 */
        /* <DEDUP_REMOVED lines=20> */
[----:B------:R-:W-:-:S08]  /*0350*/  DFMA R8, R6, R8, UR6 ;  /* 0x0000000606087e2b */ /* 0x000fd00008000008 */
[----:B------:R-:W-:-:S08]  /*0360*/  DFMA R8, R6, R8, 1 ;  /* 0x3ff000000608742b */ /* 0x000fd00000000008 */
[----:B------:R-:W-:-:S10]  /*0370*/  DFMA R8, R6, R8, 1 ;  /* 0x3ff000000608742b */ /* 0x000fd40000000008 */
[----:B------:R-:W-:Y:S02]  /*0380*/  IMAD R7, R4, 0x100000, R9 ;  /* 0x0010000004077824 */ /* 0x000fe400078e0209 */
[----:B------:R-:W-:Y:S01]  /*0390*/  IMAD.MOV.U32 R6, RZ, RZ, R8 ;  /* 0x000000ffff067224 */ /* 0x000fe200078e0008 */
[----:B------:R-:W-:Y:S06]  /*03a0*/  @!P0 BRA `(.L_x_21) ;  /* 0x0000000000308947 */ /* 0x000fec0003800000 */
[----:B------:R-:W-:Y:S01]  /*03b0*/  FSETP.GEU.AND P1, PT, |R11|, 4.2275390625, PT ;  /* 0x408748000b00780b */ /* 0x000fe20003f2e200 */
[C---:B------:R-:W-:Y:S02]  /*03c0*/  DADD R6, -R2.reuse, +INF ;  /* 0x7ff0000002067429 */ /* 0x040fe40000000100 */
[----:B------:R-:W-:-:S08]  /*03d0*/  DSETP.GT.AND P0, PT, R2, RZ, PT ;  /* 0x000000ff0200722a */ /* 0x000fd00003f04000 */
[----:B------:R-:W-:Y:S02]  /*03e0*/  FSEL R6, R6, RZ, !P0 ;  /* 0x000000ff06067208 */ /* 0x000fe40004000000 */
[----:B------:R-:W-:Y:S02]  /*03f0*/  @!P1 LEA.HI R5, R4, R4, RZ, 0x1 ;  /* 0x0000000404059211 */ /* 0x000fe400078f08ff */
[----:B------:R-:W-:Y:S02]  /*0400*/  FSEL R7, R7, RZ, !P0 ;  /* 0x000000ff07077208 */ /* 0x000fe40004000000 */
[----:B------:R-:W-:-:S04]  /*0410*/  @!P1 SHF.R.S32.HI R5, RZ, 0x1, R5 ;  /* 0x00000001ff059819 */ /* 0x000fc80000011405 */
[----:B------:R-:W-:Y:S01]  /*0420*/  @!P1 LEA R9, R5, R9, 0x14 ;  /* 0x0000000905099211 */ /* 0x000fe200078ea0ff */
[----:B------:R-:W-:-:S05]  /*0430*/  @!P1 IMAD.IADD R2, R4, 0x1, -R5 ;  /* 0x0000000104029824 */ /* 0x000fca00078e0a05 */
[----:B------:R-:W-:Y:S01]  /*0440*/  @!P1 LEA R3, R2, 0x3ff00000, 0x14 ;  /* 0x3ff0000002039811 */ /* 0x000fe200078ea0ff */
[----:B------:R-:W-:-:S06]  /*0450*/  @!P1 IMAD.MOV.U32 R2, RZ, RZ, RZ ;  /* 0x000000ffff029224 */ /* 0x000fcc00078e00ff */
[----:B------:R-:W-:-:S11]  /*0460*/  @!P1 DMUL R6, R8, R2 ;  /* 0x0000000208069228 */ /* 0x000fd60000000000 */
.L_x_21:
[----:B------:R-:W-:Y:S05]  /*0470*/  BSYNC.RECONVERGENT B0 ;  /* 0x0000000000007941 */ /* 0x000fea0003800200 */
.L_x_20:
[----:B------:R-:W-:Y:S01]  /*0480*/  DADD R8, R6, 1 ;  /* 0x3ff0000006087429 */ /* 0x000fe20000000000 */
[----:B------:R-:W-:Y:S05]  /*0490*/  BSSY.RECONVERGENT B0, `(.L_x_22) ;  /* 0x000000e000007945 */ /* 0x000fea0003800200 */
[----:B------:R-:W0:Y:S04]  /*04a0*/  MUFU.RCP64H R3, R9 ;  /* 0x0000000900037308 */ /* 0x000e280000001800 */
[----:B------:R-:W-:-:S05]  /*04b0*/  VIADD R2, R9, 0x300402 ;  /* 0x0030040209027836 */ /* 0x000fca0000000000 */
[----:B------:R-:W-:Y:S01]  /*04c0*/  FSETP.GEU.AND P0, PT, |R2|, 5.8789094863358348022e-39, PT ;  /* 0x004004020200780b */ /* 0x000fe20003f0e200 */
[----:B0-----:R-:W-:-:S08]  /*04d0*/  DFMA R4, -R8, R2, 1 ;  /* 0x3ff000000804742b */ /* 0x001fd00000000102 */
[----:B------:R-:W-:-:S08]  /*04e0*/  DFMA R4, R4, R4, R4 ;  /* 0x000000040404722b */ /* 0x000fd00000000004 */
[----:B------:R-:W-:-:S08]  /*04f0*/  DFMA R4, R2, R4, R2 ;  /* 0x000000040204722b */ /* 0x000fd00000000002 */
[----:B------:R-:W-:-:S08]  /*0500*/  DFMA R6, -R8, R4, 1 ;  /* 0x3ff000000806742b */ /* 0x000fd00000000104 */
[----:B------:R-:W-:Y:S01]  /*0510*/  DFMA R4, R4, R6, R4 ;  /* 0x000000060404722b */ /* 0x000fe20000000004 */
[----:B------:R-:W-:Y:S10]  /*0520*/  @P0 BRA `(.L_x_23) ;  /* 0x0000000000100947 */ /* 0x000ff40003800000 */
[----:B------:R-:W-:-:S05]  /*0530*/  LOP3.LUT R2, R9, 0x7fffffff, RZ, 0xc0, !PT ;  /* 0x7fffffff09027812 */ /* 0x000fca00078ec0ff */
[----:B------:R-:W-:Y:S01]  /*0540*/  VIADD R3, R2, 0xfff00000 ;  /* 0xfff0000002037836 */ /* 0x000fe20000000000 */
[----:B------:R-:W-:-:S07]  /*0550*/  MOV R2, 0x570 ;  /* 0x0000057000027802 */ /* 0x000fce0000000f00 */
[----:B------:R-:W-:Y:S05]  /*0560*/  CALL.REL.NOINC `($__internal_0_$__cuda_sm20_dblrcp_rn_slowpath_v3) ;  /* 0x0000000000147944 */ /* 0x000fea0003c00000 */
.L_x_23:
[----:B------:R-:W-:Y:S05]  /*0570*/  BSYNC.RECONVERGENT B0 ;  /* 0x0000000000007941 */ /* 0x000fea0003800200 */
.L_x_22:
[----:B------:R-:W0:Y:S02]  /*0580*/  LDC.64 R2, c[0x0][0x388] ;  /* 0x0000e200ff027b82 */ /* 0x000e240000000a00 */
[----:B0-----:R-:W-:-:S05]  /*0590*/  IMAD.WIDE R2, R0, 0x8, R2 ;  /* 0x0000000800027825 */ /* 0x001fca00078e0202 */
[----:B------:R-:W-:Y:S01]  /*05a0*/  STG.E.64 desc[UR4][R2.64], R4 ;  /* 0x0000000402007986 */ /* 0x000fe2000c101b04 */
[----:B------:R-:W-:Y:S05]  /*05b0*/  EXIT ;  /* 0x000000000000794d */ /* 0x000fea0003800000 */
        .weak           $__internal_0_$__cuda_sm20_dblrcp_rn_slowpath_v3
        .type           $__internal_0_$__cuda_sm20_dblrcp_rn_slowpath_v3,@function
        .size           $__internal_0_$__cuda_sm20_dblrcp_rn_slowpath_v3,(.L_x_29 - $__internal_0_$__cuda_sm20_dblrcp_rn_slowpath_v3)
$__internal_0_$__cuda_sm20_dblrcp_rn_slowpath_v3:
[----:B------:R-:W-:Y:S01]  /*05c0*/  MOV R4, R8 ;  /* 0x0000000800047202 */ /* 0x000fe20000000f00 */
[----:B------:R-:W-:Y:S01]  /*05d0*/  IMAD.MOV.U32 R5, RZ, RZ, R9 ;  /* 0x000000ffff057224 */ /* 0x000fe200078e0009 */
[----:B------:R-:W-:Y:S05]  /*05e0*/  BSSY.RECONVERGENT B1, `(.L_x_24) ;  /* 0x0000025000017945 */ /* 0x000fea0003800200 */
[----:B------:R-:W-:-:S14]  /*05f0*/  DSETP.GTU.AND P0, PT, |R4|, +INF , PT ;  /* 0x7ff000000400742a */ /* 0x000fdc0003f0c200 */
[----:B------:R-:W-:Y:S05]  /*0600*/  @P0 BRA `(.L_x_25) ;  /* 0x0000000000800947 */ /* 0x000fea0003800000 */
[----:B------:R-:W-:-:S05]  /*0610*/  LOP3.LUT R8, R9, 0x7fffffff, RZ, 0xc0, !PT ;  /* 0x7fffffff09087812 */ /* 0x000fca00078ec0ff */
[----:B------:R-:W-:-:S05]  /*0620*/  VIADD R6, R8, 0xffffffff ;  /* 0xffffffff08067836 */ /* 0x000fca0000000000 */
[----:B------:R-:W-:-:S13]  /*0630*/  ISETP.GE.U32.AND P0, PT, R6, 0x7fefffff, PT ;  /* 0x7fefffff0600780c */ /* 0x000fda0003f06070 */
[----:B------:R-:W-:Y:S01]  /*0640*/  @P0 LOP3.LUT R7, R5, 0x7ff00000, RZ, 0x3c, !PT ;  /* 0x7ff0000005070812 */ /* 0x000fe200078e3cff */
[----:B------:R-:W-:Y:S01]  /*0650*/  @P0 IMAD.MOV.U32 R6, RZ, RZ, RZ ;  /* 0x000000ffff060224 */ /* 0x000fe200078e00ff */
[----:B------:R-:W-:Y:S06]  /*0660*/  @P0 BRA `(.L_x_26) ;  /* 0x0000000000700947 */ /* 0x000fec0003800000 */
[----:B------:R-:W-:-:S13]  /*0670*/  ISETP.GE.U32.AND P0, PT, R8, 0x1000001, PT ;  /* 0x010000010800780c */ /* 0x000fda0003f06070 */
[----:B------:R-:W-:Y:S05]  /*0680*/  @!P0 BRA `(.L_x_27) ;  /* 0x0000000000388947 */ /* 0x000fea0003800000 */
[----:B------:R-:W-:Y:S01]  /*0690*/  IADD3 R7, PT, PT, R5, -0x3fe00000, RZ ;  /* 0xc020000005077810 */ /* 0x000fe20007ffe0ff */
[----:B------:R-:W-:Y:S02]  /*06a0*/  IMAD.MOV.U32 R6, RZ, RZ, R4 ;  /* 0x000000ffff067224 */ /* 0x000fe400078e0004 */
[----:B------:R-:W-:Y:S01]  /*06b0*/  IMAD.MOV.U32 R8, RZ, RZ, R3 ;  /* 0x000000ffff087224 */ /* 0x000fe200078e0003 */
[----:B------:R-:W0:Y:S05]  /*06c0*/  MUFU.RCP64H R9, R7 ;  /* 0x0000000700097308 */ /* 0x000e2a0000001800 */
[----:B0-----:R-:W-:-:S08]  /*06d0*/  DFMA R10, -R6, R8, 1 ;  /* 0x3ff00000060a742b */ /* 0x001fd00000000108 */
[----:B------:R-:W-:-:S08]  /*06e0*/  DFMA R10, R10, R10, R10 ;  /* 0x0000000a0a0a722b */ /* 0x000fd0000000000a */
[----:B------:R-:W-:-:S08]  /*06f0*/  DFMA R10, R8, R10, R8 ;  /* 0x0000000a080a722b */ /* 0x000fd00000000008 */
[----:B------:R-:W-:-:S08]  /*0700*/  DFMA R8, -R6, R10, 1 ;  /* 0x3ff000000608742b */ /* 0x000fd0000000010a */
[----:B------:R-:W-:-:S08]  /*0710*/  DFMA R8, R10, R8, R10 ;  /* 0x000000080a08722b */ /* 0x000fd0000000000a */
[----:B------:R-:W-:-:S08]  /*0720*/  DMUL R8, R8, 2.2250738585072013831e-308 ;  /* 0x0010000008087828 */ /* 0x000fd00000000000 */
[----:B------:R-:W-:-:S08]  /*0730*/  DFMA R4, -R4, R8, 1 ;  /* 0x3ff000000404742b */ /* 0x000fd00000000108 */
[----:B------:R-:W-:-:S08]  /*0740*/  DFMA R4, R4, R4, R4 ;  /* 0x000000040404722b */ /* 0x000fd00000000004 */
[----:B------:R-:W-:Y:S01]  /*0750*/  DFMA R6, R8, R4, R8 ;  /* 0x000000040806722b */ /* 0x000fe20000000008 */
[----:B------:R-:W-:Y:S10]  /*0760*/  BRA `(.L_x_26) ;  /* 0x0000000000307947 */ /* 0x000ff40003800000 */
.L_x_27:
[----:B------:R-:W-:Y:S01]  /*0770*/  DMUL R4, R4, 8.11296384146066816958e+31 ;  /* 0x4690000004047828 */ /* 0x000fe20000000000 */
[----:B------:R-:W-:-:S05]  /*0780*/  MOV R6, R3 ;  /* 0x0000000300067202 */ /* 0x000fca0000000f00 */
[----:B------:R-:W0:Y:S02]  /*0790*/  MUFU.RCP64H R7, R5 ;  /* 0x0000000500077308 */ /* 0x000e240000001800 */
[----:B0-----:R-:W-:-:S08]  /*07a0*/  DFMA R8, -R4, R6, 1 ;  /* 0x3ff000000408742b */ /* 0x001fd00000000106 */
[----:B------:R-:W-:-:S08]  /*07b0*/  DFMA R8, R8, R8, R8 ;  /* 0x000000080808722b */ /* 0x000fd00000000008 */
[----:B------:R-:W-:-:S08]  /*07c0*/  DFMA R8, R6, R8, R6 ;  /* 0x000000080608722b */ /* 0x000fd00000000006 */
[----:B------:R-:W-:-:S08]  /*07d0*/  DFMA R6, -R4, R8, 1 ;  /* 0x3ff000000406742b */ /* 0x000fd00000000108 */
[----:B------:R-:W-:-:S08]  /*07e0*/  DFMA R6, R8, R6, R8 ;  /* 0x000000060806722b */ /* 0x000fd00000000008 */
[----:B------:R-:W-:Y:S01]  /*07f0*/  DMUL R6, R6, 8.11296384146066816958e+31 ;  /* 0x4690000006067828 */ /* 0x000fe20000000000 */
[----:B------:R-:W-:Y:S10]  /*0800*/  BRA `(.L_x_26) ;  /* 0x0000000000087947 */ /* 0x000ff40003800000 */
.L_x_25:
[----:B------:R-:W-:Y:S01]  /*0810*/  LOP3.LUT R7, R5, 0x80000, RZ, 0xfc, !PT ;  /* 0x0008000005077812 */ /* 0x000fe200078efcff */
[----:B------:R-:W-:-:S07]  /*0820*/  IMAD.MOV.U32 R6, RZ, RZ, R4 ;  /* 0x000000ffff067224 */ /* 0x000fce00078e0004 */
.L_x_26:
[----:B------:R-:W-:Y:S05]  /*0830*/  BSYNC.RECONVERGENT B1 ;  /* 0x0000000000017941 */ /* 0x000fea0003800200 */
.L_x_24:
[----:B------:R-:W-:Y:S01]  /*0840*/  IMAD.MOV.U32 R3, RZ, RZ, 0x0 ;  /* 0x00000000ff037424 */ /* 0x000fe200078e00ff */
[----:B------:R-:W-:Y:S01]  /*0850*/  MOV R5, R7 ;  /* 0x0000000700057202 */ /* 0x000fe20000000f00 */
[----:B------:R-:W-:Y:S02]  /*0860*/  IMAD.MOV.U32 R4, RZ, RZ, R6 ;  /* 0x000000ffff047224 */ /* 0x000fe400078e0006 */
[----:B------:R-:W-:Y:S05]  /*0870*/  RET.REL.NODEC R2 `(_Z13sigmoidKernelPdS_i) ;  /* 0xfffffff402e07950 */ /* 0x000fea0003c3ffff */
.L_x_28:
        /* <DEDUP_REMOVED lines=16> */
.L_x_29:


//--------------------- .nv.shared._Z16dotProductKernelPKdS0_Pdi --------------------------
	.section	.nv.shared._Z16dotProductKernelPKdS0_Pdi,"aw",@nobits
	.sectionflags	@""
	.align	8
.nv.shared._Z16dotProductKernelPKdS0_Pdi:
	.zero		3072


//--------------------- .nv.shared.reserved.0     --------------------------
	.section	.nv.shared.reserved.0,"aw",@nobits
	.weak		__nv_reservedSMEM_offset_0_alias
	.size		__nv_reservedSMEM_offset_0_alias, 0, 64
	.other		__nv_reservedSMEM_offset_0_alias,@"STO_CUDA_RESERVED_SHARED STV_DEFAULT"
__nv_reservedSMEM_offset_0_alias:
	.zero		0
	.zero		64


//--------------------- .nv.constant0._Z16dotProductKernelPKdS0_Pdi --------------------------
	.section	.nv.constant0._Z16dotProductKernelPKdS0_Pdi,"a",@progbits
	.sectionflags	@""
	.align	4
.nv.constant0._Z16dotProductKernelPKdS0_Pdi:
	.zero		924


//--------------------- .nv.constant0._Z21batchDotProductKernelPdS_PiS0_S_ii --------------------------
	.section	.nv.constant0._Z21batchDotProductKernelPdS_PiS0_S_ii,"a",@progbits
	.sectionflags	@""
	.align	4
.nv.constant0._Z21batchDotProductKernelPdS_PiS0_S_ii:
	.zero		944


//--------------------- .nv.constant0._Z14gradientKernelPdS_S_PiS0_diib --------------------------
	.section	.nv.constant0._Z14gradientKernelPdS_S_PiS0_diib,"a",@progbits
	.sectionflags	@""
	.align	4
.nv.constant0._Z14gradientKernelPdS_S_PiS0_diib:
	.zero		953


//--------------------- .nv.constant0._Z13sigmoidKernelPdS_i --------------------------
	.section	.nv.constant0._Z13sigmoidKernelPdS_i,"a",@progbits
	.sectionflags	@""
	.align	4
.nv.constant0._Z13sigmoidKernelPdS_i:
	.zero		916


//--------------------- SYMBOLS --------------------------

	.type		.nv.reservedSmem.offset0,@object
	.size		.nv.reservedSmem.offset0,0x4
	.type		.nv.reservedSmem.cap,@object
	.size		.nv.reservedSmem.cap,0x4
